// auto-generated by cutlass_sweep.gemm — config: {"arch": "sm_90", "cluster_m": 2, "cluster_n": 1, "dtype": "e4m3", "dtype_b": "e4m3", "layout": "nt", "stages": 0, "tile_k": 128, "tile_m": 128, "tile_n": 96}
#include "cutlass/cutlass.h"
#include "cutlass/gemm/collective/collective_builder.hpp"
#include "cutlass/gemm/device/gemm_universal_adapter.h"
#include "cutlass/gemm/kernel/gemm_universal.hpp"
#include "cutlass/epilogue/collective/collective_builder.hpp"

using ElemA = cutlass::float_e4m3_t;
using ElemB = cutlass::float_e4m3_t;
using ElemCD = cutlass::float_e4m3_t;
using Acc  = float;
using TileShape    = cute::Shape<cute::_128, cute::_96, cute::_128>;
using ClusterShape = cute::Shape<cute::_2, cute::_1, cute::_1>;

using CollectiveEpilogue = typename cutlass::epilogue::collective::CollectiveBuilder<
    cutlass::arch::Sm90, cutlass::arch::OpClassTensorOp,
    TileShape, ClusterShape,
    cutlass::epilogue::collective::EpilogueTileAuto,
    Acc, Acc,
    ElemCD, cutlass::layout::RowMajor, 128 / cutlass::sizeof_bits<ElemCD>::value,
    ElemCD, cutlass::layout::RowMajor, 128 / cutlass::sizeof_bits<ElemCD>::value,
    cutlass::epilogue::collective::EpilogueScheduleAuto
  >::CollectiveOp;

using CollectiveMainloop = typename cutlass::gemm::collective::CollectiveBuilder<
    cutlass::arch::Sm90, cutlass::arch::OpClassTensorOp,
    ElemA, cutlass::layout::RowMajor, 128 / cutlass::sizeof_bits<ElemA>::value,
    ElemB, cutlass::layout::ColumnMajor, 128 / cutlass::sizeof_bits<ElemB>::value,
    Acc,
    TileShape, ClusterShape,
    cutlass::gemm::collective::StageCountAutoCarveout<static_cast<int>(sizeof(typename CollectiveEpilogue::SharedStorage))>,
    cutlass::gemm::collective::KernelScheduleAuto
  >::CollectiveOp;

using GemmKernel = cutlass::gemm::kernel::GemmUniversal<
    cute::Shape<int,int,int,int>,
    CollectiveMainloop,
    CollectiveEpilogue
>;
using Gemm = cutlass::gemm::device::GemmUniversalAdapter<GemmKernel>;

// Force the device kernel symbol into the cubin without needing a host main.
auto* _anchor = &cutlass::device_kernel<GemmKernel>;


// ===== COMPILED SASS (sm_90a) =====

	.target	sm_90a

	.elftype	@"ET_EXEC"


//--------------------- .note.nv.tkinfo           --------------------------
	.section	.note.nv.tkinfo,"",@"SHT_NOTE"
	.sectionflags	@"SHF_NOTE_NV_TKINFO"
	.tkinfo
        /*0018*/ 	.word	0x00000002
        /*0030*/ 	.string	""
        /*0030*/ 	.string	"ptxas"
        /*0030*/ 	.string	"Cuda compilation tools, release 13.0, V13.0.88"
        /*0030*/ 	.string	"Build cuda_13.0.r13.0/compiler.36424714_0"
        /*0030*/ 	.string	"-arch sm_90a -m 64 "



//--------------------- .note.nv.cuinfo           --------------------------
	.section	.note.nv.cuinfo,"",@"SHT_NOTE"
	.sectionflags	@"SHF_NOTE_NV_CUINFO"
        /*0018*/ 	.short	0x0002
        /*001a*/ 	.short	0x005a
        /*001c*/ 	.short	0x0082
	.zero		2


//--------------------- .nv.info                  --------------------------
	.section	.nv.info,"",@"SHT_CUDA_INFO"
	.align	4


	//----- nvinfo : EIATTR_REGCOUNT
	.align		4
        /*0000*/ 	.byte	0x04, 0x2f
        /*0002*/ 	.short	(.L_12 - .L_11)
	.align		4
.L_11:
        /*0004*/ 	.word	index@(_ZN7cutlass13device_kernelINS_4gemm6kernel13GemmUniversalIN4cute5tupleIJiiiiEEENS1_10collective13CollectiveMmaINS1_37MainloopSm90TmaGmmaWarpSpecializedFP8ILi8ENS5_IJNS4_1CILi2EEENSA_ILi1EEESC_EEENS1_35KernelTmaWarpSpecializedCooperativeEEENS5_IJNSA_ILi128EEENSA_ILi96EEESG_EEENS_12float_e4m3_tENS5_IJlSC_lEEESJ_SK_NS4_8TiledMMAINS4_8MMA_AtomIJNS4_4SM904GMMA30MMA_64x96x32_F32E4M3E4M3_SS_TNILNSO_7ScaleInE1ELSQ_1EEEEEENS4_6LayoutISD_NS5_IJSC_NSA_ILi0EEESU_EEEEENS5_IJNS4_10UnderscoreESX_SX_EEEEENS4_13SM90_TMA_LOADENS4_14ComposedLayoutINS4_7SwizzleILi3ELi4ELi3EEENS4_18smem_ptr_flag_bitsILi8EEENST_INS5_IJNSA_ILi8EEESG_EEENS5_IJSG_SC_EEEEEEEvNS4_8identityENS4_23SM90_TMA_LOAD_MULTICASTES1A_vS1B_EENS_8epilogue10collective6detail29Sm90TmaWarpSpecializedAdapterINS1F_15DefaultEpilogueISJ_SK_SK_NS1E_6thread17LinearCombinationISJ_Li1EffLNS1J_9ScaleType4KindE0ELNS_15FloatRoundStyleE2ESJ_EENS1_15EpilogueDefaultEEEEEvvEEEEvNT_6ParamsE)
        /*0008*/ 	.word	0x000000a8


	//----- nvinfo : EIATTR_FRAME_SIZE
	.align		4
.L_12:
        /*000c*/ 	.byte	0x04, 0x11
        /*000e*/ 	.short	(.L_14 - .L_13)
	.align		4
.L_13:
        /*0010*/ 	.word	index@(_ZN7cutlass13device_kernelINS_4gemm6kernel13GemmUniversalIN4cute5tupleIJiiiiEEENS1_10collective13CollectiveMmaINS1_37MainloopSm90TmaGmmaWarpSpecializedFP8ILi8ENS5_IJNS4_1CILi2EEENSA_ILi1EEESC_EEENS1_35KernelTmaWarpSpecializedCooperativeEEENS5_IJNSA_ILi128EEENSA_ILi96EEESG_EEENS_12float_e4m3_tENS5_IJlSC_lEEESJ_SK_NS4_8TiledMMAINS4_8MMA_AtomIJNS4_4SM904GMMA30MMA_64x96x32_F32E4M3E4M3_SS_TNILNSO_7ScaleInE1ELSQ_1EEEEEENS4_6LayoutISD_NS5_IJSC_NSA_ILi0EEESU_EEEEENS5_IJNS4_10UnderscoreESX_SX_EEEEENS4_13SM90_TMA_LOADENS4_14ComposedLayoutINS4_7SwizzleILi3ELi4ELi3EEENS4_18smem_ptr_flag_bitsILi8EEENST_INS5_IJNSA_ILi8EEESG_EEENS5_IJSG_SC_EEEEEEEvNS4_8identityENS4_23SM90_TMA_LOAD_MULTICASTES1A_vS1B_EENS_8epilogue10collective6detail29Sm90TmaWarpSpecializedAdapterINS1F_15DefaultEpilogueISJ_SK_SK_NS1E_6thread17LinearCombinationISJ_Li1EffLNS1J_9ScaleType4KindE0ELNS_15FloatRoundStyleE2ESJ_EENS1_15EpilogueDefaultEEEEEvvEEEEvNT_6ParamsE)
        /*0014*/ 	.word	0x00000000


	//----- nvinfo : EIATTR_MIN_STACK_SIZE
	.align		4
.L_14:
        /*0018*/ 	.byte	0x04, 0x12
        /*001a*/ 	.short	(.L_16 - .L_15)
	.align		4
.L_15:
        /*001c*/ 	.word	index@(_ZN7cutlass13device_kernelINS_4gemm6kernel13GemmUniversalIN4cute5tupleIJiiiiEEENS1_10collective13CollectiveMmaINS1_37MainloopSm90TmaGmmaWarpSpecializedFP8ILi8ENS5_IJNS4_1CILi2EEENSA_ILi1EEESC_EEENS1_35KernelTmaWarpSpecializedCooperativeEEENS5_IJNSA_ILi128EEENSA_ILi96EEESG_EEENS_12float_e4m3_tENS5_IJlSC_lEEESJ_SK_NS4_8TiledMMAINS4_8MMA_AtomIJNS4_4SM904GMMA30MMA_64x96x32_F32E4M3E4M3_SS_TNILNSO_7ScaleInE1ELSQ_1EEEEEENS4_6LayoutISD_NS5_IJSC_NSA_ILi0EEESU_EEEEENS5_IJNS4_10UnderscoreESX_SX_EEEEENS4_13SM90_TMA_LOADENS4_14ComposedLayoutINS4_7SwizzleILi3ELi4ELi3EEENS4_18smem_ptr_flag_bitsILi8EEENST_INS5_IJNSA_ILi8EEESG_EEENS5_IJSG_SC_EEEEEEEvNS4_8identityENS4_23SM90_TMA_LOAD_MULTICASTES1A_vS1B_EENS_8epilogue10collective6detail29Sm90TmaWarpSpecializedAdapterINS1F_15DefaultEpilogueISJ_SK_SK_NS1E_6thread17LinearCombinationISJ_Li1EffLNS1J_9ScaleType4KindE0ELNS_15FloatRoundStyleE2ESJ_EENS1_15EpilogueDefaultEEEEEvvEEEEvNT_6ParamsE)
        /*0020*/ 	.word	0x00000000
.L_16:


//--------------------- .nv.compat                --------------------------
	.section	.nv.compat,"",@"SHT_CUDA_COMPAT_INFO"
	.align	4
        /*0000*/ 	.byte	0x02, 0x09, 0x01, 0x00, 0x02, 0x02, 0x04, 0x00, 0x02, 0x05, 0x05, 0x00, 0x03, 0x07, 0x01, 0x01
        /*0010*/ 	.byte	0x02, 0x03, 0x01, 0x00, 0x02, 0x06, 0x01, 0x00, 0x04, 0x0b, 0x08, 0x00, 0x00, 0x00, 0x00, 0x00
        /*0020*/ 	.byte	0x00, 0x00, 0x00, 0x00


//--------------------- .nv.info._ZN7cutlass13device_kernelINS_4gemm6kernel13GemmUniversalIN4cute5tupleIJiiiiEEENS1_10collective13CollectiveMmaINS1_37MainloopSm90TmaGmmaWarpSpecializedFP8ILi8ENS5_IJNS4_1CILi2EEENSA_ILi1EEESC_EEENS1_35KernelTmaWarpSpecializedCooperativeEEENS5_IJNSA_ILi128EEENSA_ILi96EEESG_EEENS_12float_e4m3_tENS5_IJlSC_lEEESJ_SK_NS4_8TiledMMAINS4_8MMA_AtomIJNS4_4SM904GMMA30MMA_64x96x32_F32E4M3E4M3_SS_TNILNSO_7ScaleInE1ELSQ_1EEEEEENS4_6LayoutISD_NS5_IJSC_NSA_ILi0EEESU_EEEEENS5_IJNS4_10UnderscoreESX_SX_EEEEENS4_13SM90_TMA_LOADENS4_14ComposedLayoutINS4_7SwizzleILi3ELi4ELi3EEENS4_18smem_ptr_flag_bitsILi8EEENST_INS5_IJNSA_ILi8EEESG_EEENS5_IJSG_SC_EEEEEEEvNS4_8identityENS4_23SM90_TMA_LOAD_MULTICASTES1A_vS1B_EENS_8epilogue10collective6detail29Sm90TmaWarpSpecializedAdapterINS1F_15DefaultEpilogueISJ_SK_SK_NS1E_6thread17LinearCombinationISJ_Li1EffLNS1J_9ScaleType4KindE0ELNS_15FloatRoundStyleE2ESJ_EENS1_15EpilogueDefaultEEEEEvvEEEEvNT_6ParamsE --------------------------
	.section	.nv.info._ZN7cutlass13device_kernelINS_4gemm6kernel13GemmUniversalIN4cute5tupleIJiiiiEEENS1_10collective13CollectiveMmaINS1_37MainloopSm90TmaGmmaWarpSpecializedFP8ILi8ENS5_IJNS4_1CILi2EEENSA_ILi1EEESC_EEENS1_35KernelTmaWarpSpecializedCooperativeEEENS5_IJNSA_ILi128EEENSA_ILi96EEESG_EEENS_12float_e4m3_tENS5_IJlSC_lEEESJ_SK_NS4_8TiledMMAINS4_8MMA_AtomIJNS4_4SM904GMMA30MMA_64x96x32_F32E4M3E4M3_SS_TNILNSO_7ScaleInE1ELSQ_1EEEEEENS4_6LayoutISD_NS5_IJSC_NSA_ILi0EEESU_EEEEENS5_IJNS4_10UnderscoreESX_SX_EEEEENS4_13SM90_TMA_LOADENS4_14ComposedLayoutINS4_7SwizzleILi3ELi4ELi3EEENS4_18smem_ptr_flag_bitsILi8EEENST_INS5_IJNSA_ILi8EEESG_EEENS5_IJSG_SC_EEEEEEEvNS4_8identityENS4_23SM90_TMA_LOAD_MULTICASTES1A_vS1B_EENS_8epilogue10collective6detail29Sm90TmaWarpSpecializedAdapterINS1F_15DefaultEpilogueISJ_SK_SK_NS1E_6thread17LinearCombinationISJ_Li1EffLNS1J_9ScaleType4KindE0ELNS_15FloatRoundStyleE2ESJ_EENS1_15EpilogueDefaultEEEEEvvEEEEvNT_6ParamsE,"",@"SHT_CUDA_INFO"
	.sectionflags	@""
	.align	4


	//----- nvinfo : EIATTR_CUDA_API_VERSION
	.align		4
        /*0000*/ 	.byte	0x04, 0x37
        /*0002*/ 	.short	(.L_18 - .L_17)
.L_17:
        /*0004*/ 	.word	0x00000082


	//----- nvinfo : EIATTR_KPARAM_INFO
	.align		4
.L_18:
        /*0008*/ 	.byte	0x04, 0x17
        /*000a*/ 	.short	(.L_20 - .L_19)
.L_19:
        /*000c*/ 	.word	0x00000000
        /*0010*/ 	.short	0x0000
        /*0012*/ 	.short	0x0070
        /*0014*/ 	.byte	0x00, 0xf0, 0x01, 0x10


	//----- nvinfo : EIATTR_SPARSE_MMA_MASK
	.align		4
.L_20:
        /*0018*/ 	.byte	0x03, 0x50
        /*001a*/ 	.short	0x0000


	//----- nvinfo : EIATTR_MAXREG_COUNT
	.align		4
        /*001c*/ 	.byte	0x03, 0x1b
        /*001e*/ 	.short	0x00a8


	//----- nvinfo : EIATTR_NUM_BARRIERS
	.align		4
        /*0020*/ 	.byte	0x02, 0x4c
        /*0022*/ 	.byte	0x01
	.zero		1


	//----- nvinfo : EIATTR_MERCURY_ISA_VERSION
	.align		4
        /*0024*/ 	.byte	0x03, 0x5f
        /*0026*/ 	.short	0x0101


	//----- nvinfo : EIATTR_INT_WARP_WIDE_INSTR_OFFSETS
	.align		4
        /*0028*/ 	.byte	0x04, 0x31
        /*002a*/ 	.short	(.L_22 - .L_21)


	//   ....[0]....
.L_21:
        /*002c*/ 	.word	0x00000550


	//   ....[1]....
        /*0030*/ 	.word	0x00000580


	//   ....[2]....
        /*0034*/ 	.word	0x00000730


	//   ....[3]....
        /*0038*/ 	.word	0x00002b00


	//----- nvinfo : EIATTR_COOP_GROUP_MASK_REGIDS
	.align		4
.L_22:
        /*003c*/ 	.byte	0x04, 0x29
        /*003e*/ 	.short	(.L_24 - .L_23)


	//   ....[0]....
.L_23:
        /*0040*/ 	.word	0xffffffff


	//   ....[1]....
        /*0044*/ 	.word	0xffffffff


	//   ....[2]....
        /*0048*/ 	.word	0xffffffff


	//   ....[3]....
        /*004c*/ 	.word	0xffffffff


	//   ....[4]....
        /*0050*/ 	.word	0xffffffff


	//   ....[5]....
        /*0054*/ 	.word	0xffffffff


	//----- nvinfo : EIATTR_COOP_GROUP_INSTR_OFFSETS
	.align		4
.L_24:
        /*0058*/ 	.byte	0x04, 0x28
        /*005a*/ 	.short	(.L_26 - .L_25)


	//   ....[0]....
.L_25:
        /*005c*/ 	.word	0x00000060


	//   ....[1]....
        /*0060*/ 	.word	0x00000070


	//   ....[2]....
        /*0064*/ 	.word	0x00000130


	//   ....[3]....
        /*0068*/ 	.word	0x00000380


	//   ....[4]....
        /*006c*/ 	.word	0x000008a0


	//   ....[5]....
        /*0070*/ 	.word	0x00001320


	//----- nvinfo : EIATTR_REG_RECONFIG
	.align		4
.L_26:
        /*0074*/ 	.byte	0x01, 0x54
	.zero		2


	//----- nvinfo : EIATTR_MBARRIER_INSTR_OFFSETS
	.align		4
        /*0078*/ 	.byte	0x04, 0x39
        /*007a*/ 	.short	(.L_28 - .L_27)


	//   ....[0]....
.L_27:
        /*007c*/ 	.word	0x00000250
        /*0080*/ 	.word	0x000000ff
        /*0084*/ 	.word	0x00000000
        /*0088*/ 	.short	0x0100
        /*008a*/ 	.byte	0x08
	.zero		1


	//   ....[1]....
        /*008c*/ 	.word	0x00000260
        /*0090*/ 	.word	0x000000ff
        /*0094*/ 	.word	0x00000040
        /*0098*/ 	.short	0x0100
        /*009a*/ 	.byte	0x08
	.zero		1


	//   ....[2]....
        /*009c*/ 	.word	0x00000270
        /*00a0*/ 	.word	0x000000ff
        /*00a4*/ 	.word	0x00000008
        /*00a8*/ 	.short	0x0100
        /*00aa*/ 	.byte	0x08
	.zero		1


	//   ....[3]....
        /*00ac*/ 	.word	0x00000280
        /*00b0*/ 	.word	0x000000ff
        /*00b4*/ 	.word	0x00000048
        /*00b8*/ 	.short	0x0100
        /*00ba*/ 	.byte	0x08
	.zero		1


	//   ....[4]....
        /*00bc*/ 	.word	0x00000290
        /*00c0*/ 	.word	0x000000ff
        /*00c4*/ 	.word	0x00000010
        /*00c8*/ 	.short	0x0100
        /*00ca*/ 	.byte	0x08
	.zero		1


	//   ....[5]....
        /*00cc*/ 	.word	0x000002a0
        /*00d0*/ 	.word	0x000000ff
        /*00d4*/ 	.word	0x00000050
        /*00d8*/ 	.short	0x0100
        /*00da*/ 	.byte	0x08
	.zero		1


	//   ....[6]....
        /*00dc*/ 	.word	0x000002b0
        /*00e0*/ 	.word	0x000000ff
        /*00e4*/ 	.word	0x00000018
        /*00e8*/ 	.short	0x0100
        /*00ea*/ 	.byte	0x08
	.zero		1


	//   ....[7]....
        /*00ec*/ 	.word	0x000002c0
        /*00f0*/ 	.word	0x000000ff
        /*00f4*/ 	.word	0x00000058
        /*00f8*/ 	.short	0x0100
        /*00fa*/ 	.byte	0x08
	.zero		1


	//   ....[8]....
        /*00fc*/ 	.word	0x000002d0
        /*0100*/ 	.word	0x000000ff
        /*0104*/ 	.word	0x00000020
        /*0108*/ 	.short	0x0100
        /*010a*/ 	.byte	0x08
	.zero		1


	//   ....[9]....
        /*010c*/ 	.word	0x000002e0
        /*0110*/ 	.word	0x000000ff
        /*0114*/ 	.word	0x00000060
        /*0118*/ 	.short	0x0100
        /*011a*/ 	.byte	0x08
	.zero		1


	//   ....[10]....
        /*011c*/ 	.word	0x000002f0
        /*0120*/ 	.word	0x000000ff
        /*0124*/ 	.word	0x00000028
        /*0128*/ 	.short	0x0100
        /*012a*/ 	.byte	0x08
	.zero		1


	//   ....[11]....
        /*012c*/ 	.word	0x00000300
        /*0130*/ 	.word	0x000000ff
        /*0134*/ 	.word	0x00000068
        /*0138*/ 	.short	0x0100
        /*013a*/ 	.byte	0x08
	.zero		1


	//   ....[12]....
        /*013c*/ 	.word	0x00000310
        /*0140*/ 	.word	0x000000ff
        /*0144*/ 	.word	0x00000030
        /*0148*/ 	.short	0x0100
        /*014a*/ 	.byte	0x08
	.zero		1


	//   ....[13]....
        /*014c*/ 	.word	0x00000320
        /*0150*/ 	.word	0x000000ff
        /*0154*/ 	.word	0x00000070
        /*0158*/ 	.short	0x0100
        /*015a*/ 	.byte	0x08
	.zero		1


	//   ....[14]....
        /*015c*/ 	.word	0x00000330
        /*0160*/ 	.word	0x000000ff
        /*0164*/ 	.word	0x00000038
        /*0168*/ 	.short	0x0100
        /*016a*/ 	.byte	0x08
	.zero		1


	//   ....[15]....
        /*016c*/ 	.word	0x00000340
        /*0170*/ 	.word	0x000000ff
        /*0174*/ 	.word	0x00000078
        /*0178*/ 	.short	0x0100
        /*017a*/ 	.byte	0x08
	.zero		1


	//   ....[16]....
        /*017c*/ 	.word	0x000007b0
        /*0180*/ 	.word	0x000000ff
        /*0184*/ 	.word	0x00000090
        /*0188*/ 	.short	0x0100
        /*018a*/ 	.byte	0x06
	.zero		1


	//   ....[17]....
        /*018c*/ 	.word	0x00000840
        /*0190*/ 	.word	0x000000ff
        /*0194*/ 	.word	0x00000098
        /*0198*/ 	.short	0x0100
        /*019a*/ 	.byte	0x06
	.zero		1


	//   ....[18]....
        /*019c*/ 	.word	0x00001740
        /*01a0*/ 	.word	0x000000ff
        /*01a4*/ 	.word	0x00000000
        /*01a8*/ 	.short	0x010a
        /*01aa*/ 	.byte	0x06
	.zero		1


	//   ....[19]....
        /*01ac*/ 	.word	0x00001780
        /*01b0*/ 	.word	0x000000ff
        /*01b4*/ 	.word	0x00000000
        /*01b8*/ 	.short	0x010a
        /*01ba*/ 	.byte	0x06
	.zero		1


	//   ....[20]....
        /*01bc*/ 	.word	0x00001fe0
        /*01c0*/ 	.word	0x000000ff
        /*01c4*/ 	.word	0x00000000
        /*01c8*/ 	.short	0x010a
        /*01ca*/ 	.byte	0x0c
	.zero		1


	//   ....[21]....
        /*01cc*/ 	.word	0x00002020
        /*01d0*/ 	.word	0x000000ff
        /*01d4*/ 	.word	0x00000000
        /*01d8*/ 	.short	0x010a
        /*01da*/ 	.byte	0x0c
	.zero		1


	//   ....[22]....
        /*01dc*/ 	.word	0x00002610
        /*01e0*/ 	.word	0x0000006e
        /*01e4*/ 	.word	0x00000000
        /*01e8*/ 	.short	0x0101
        /*01ea*/ 	.byte	0x3f
	.zero		1


	//   ....[23]....
        /*01ec*/ 	.word	0x00002b80
        /*01f0*/ 	.word	0x0000000a
        /*01f4*/ 	.word	0x00000000
        /*01f8*/ 	.short	0x0101
        /*01fa*/ 	.byte	0x3f
	.zero		1


	//   ....[24]....
        /*01fc*/ 	.word	0x00007360
        /*0200*/ 	.word	0x00000015
        /*0204*/ 	.word	0x00000040
        /*0208*/ 	.short	0x010a
        /*020a*/ 	.byte	0x3f
	.zero		1


	//   ....[25]....
        /*020c*/ 	.word	0x00007710
        /*0210*/ 	.word	0x00000006
        /*0214*/ 	.word	0x00000098
        /*0218*/ 	.short	0x0101
        /*021a*/ 	.byte	0x3f
	.zero		1


	//   ....[26]....
        /*021c*/ 	.word	0x00007e10
        /*0220*/ 	.word	0x00000005
        /*0224*/ 	.word	0x00000000
        /*0228*/ 	.short	0x010a
        /*022a*/ 	.byte	0x3f
	.zero		1


	//   ....[27]....
        /*022c*/ 	.word	0x00007e90
        /*0230*/ 	.word	0x00000007
        /*0234*/ 	.word	0x00000000
        /*0238*/ 	.short	0x010a
        /*023a*/ 	.byte	0x3f
	.zero		1


	//   ....[28]....
        /*023c*/ 	.word	0x00007f20
        /*0240*/ 	.word	0x00000006
        /*0244*/ 	.word	0x00000000
        /*0248*/ 	.short	0x010a
        /*024a*/ 	.byte	0x3f
	.zero		1


	//   ....[29]....
        /*024c*/ 	.word	0x00007fb0
        /*0250*/ 	.word	0x00000007
        /*0254*/ 	.word	0x00000000
        /*0258*/ 	.short	0x010a
        /*025a*/ 	.byte	0x3f
	.zero		1


	//   ....[30]....
        /*025c*/ 	.word	0x00008040
        /*0260*/ 	.word	0x00000006
        /*0264*/ 	.word	0x00000000
        /*0268*/ 	.short	0x010a
        /*026a*/ 	.byte	0x3f
	.zero		1


	//   ....[31]....
        /*026c*/ 	.word	0x000080d0
        /*0270*/ 	.word	0x00000007
        /*0274*/ 	.word	0x00000000
        /*0278*/ 	.short	0x010a
        /*027a*/ 	.byte	0x3f
	.zero		1


	//   ....[32]....
        /*027c*/ 	.word	0x00008160
        /*0280*/ 	.word	0x00000006
        /*0284*/ 	.word	0x00000000
        /*0288*/ 	.short	0x010a
        /*028a*/ 	.byte	0x3f
	.zero		1


	//   ....[33]....
        /*028c*/ 	.word	0x000081f0
        /*0290*/ 	.word	0x00000003
        /*0294*/ 	.word	0x00000000
        /*0298*/ 	.short	0x010a
        /*029a*/ 	.byte	0x3f
	.zero		1


	//   ....[34]....
        /*029c*/ 	.word	0x00008260
        /*02a0*/ 	.word	0x0000000b
        /*02a4*/ 	.word	0x00000000
        /*02a8*/ 	.short	0x010a
        /*02aa*/ 	.byte	0x3f
	.zero		1


	//   ....[35]....
        /*02ac*/ 	.word	0x000082c0
        /*02b0*/ 	.word	0x00000071
        /*02b4*/ 	.word	0x00000000
        /*02b8*/ 	.short	0x010a
        /*02ba*/ 	.byte	0x3f
	.zero		1


	//   ....[36]....
        /*02bc*/ 	.word	0x00008390
        /*02c0*/ 	.word	0x00000015
        /*02c4*/ 	.word	0x00000040
        /*02c8*/ 	.short	0x010a
        /*02ca*/ 	.byte	0x3f
	.zero		1


	//   ....[37]....
        /*02cc*/ 	.word	0x00008460
        /*02d0*/ 	.word	0x00000005
        /*02d4*/ 	.word	0x00000000
        /*02d8*/ 	.short	0x010a
        /*02da*/ 	.byte	0x3f
	.zero		1


	//   ....[38]....
        /*02dc*/ 	.word	0x000084b0
        /*02e0*/ 	.word	0x00000007
        /*02e4*/ 	.word	0x00000000
        /*02e8*/ 	.short	0x010a
        /*02ea*/ 	.byte	0x3f
	.zero		1


	//   ....[39]....
        /*02ec*/ 	.word	0x00008500
        /*02f0*/ 	.word	0x00000006
        /*02f4*/ 	.word	0x00000000
        /*02f8*/ 	.short	0x010a
        /*02fa*/ 	.byte	0x3f
	.zero		1


	//   ....[40]....
        /*02fc*/ 	.word	0x00008550
        /*0300*/ 	.word	0x00000007
        /*0304*/ 	.word	0x00000000
        /*0308*/ 	.short	0x010a
        /*030a*/ 	.byte	0x3f
	.zero		1


	//   ....[41]....
        /*030c*/ 	.word	0x000085a0
        /*0310*/ 	.word	0x00000006
        /*0314*/ 	.word	0x00000000
        /*0318*/ 	.short	0x010a
        /*031a*/ 	.byte	0x3f
	.zero		1


	//   ....[42]....
        /*031c*/ 	.word	0x000085f0
        /*0320*/ 	.word	0x00000007
        /*0324*/ 	.word	0x00000000
        /*0328*/ 	.short	0x010a
        /*032a*/ 	.byte	0x3f
	.zero		1


	//   ....[43]....
        /*032c*/ 	.word	0x00008640
        /*0330*/ 	.word	0x00000006
        /*0334*/ 	.word	0x00000000
        /*0338*/ 	.short	0x010a
        /*033a*/ 	.byte	0x3f
	.zero		1


	//----- nvinfo : EIATTR_NUM_MBARRIERS
	.align		4
.L_28:
        /*033c*/ 	.byte	0x03, 0x38
        /*033e*/ 	.short	0x0012


	//----- nvinfo : EIATTR_EXIT_INSTR_OFFSETS
	.align		4
        /*0340*/ 	.byte	0x04, 0x1c
        /*0342*/ 	.short	(.L_30 - .L_29)


	//   ....[0]....
.L_29:
        /*0344*/ 	.word	0x00000a00


	//   ....[1]....
        /*0348*/ 	.word	0x000011f0


	//   ....[2]....
        /*034c*/ 	.word	0x00006aa0


	//   ....[3]....
        /*0350*/ 	.word	0x00006ff0


	//   ....[4]....
        /*0354*/ 	.word	0x00008240


	//----- nvinfo : EIATTR_MAX_THREADS
	.align		4
.L_30:
        /*0358*/ 	.byte	0x04, 0x05
        /*035a*/ 	.short	(.L_32 - .L_31)
.L_31:
        /*035c*/ 	.word	0x00000180
        /*0360*/ 	.word	0x00000001
        /*0364*/ 	.word	0x00000001


	//----- nvinfo : EIATTR_CRS_STACK_SIZE
	.align		4
.L_32:
        /*0368*/ 	.byte	0x04, 0x1e
        /*036a*/ 	.short	(.L_34 - .L_33)
.L_33:
        /*036c*/ 	.word	0x00000000


	//----- nvinfo : EIATTR_CBANK_PARAM_SIZE
	.align		4
.L_34:
        /*0370*/ 	.byte	0x03, 0x19
        /*0372*/ 	.short	0x0470


	//----- nvinfo : EIATTR_PARAM_CBANK
	.align		4
        /*0374*/ 	.byte	0x04, 0x0a
        /*0376*/ 	.short	(.L_36 - .L_35)
	.align		4
.L_35:
        /*0378*/ 	.word	index@(.nv.constant0._ZN7cutlass13device_kernelINS_4gemm6kernel13GemmUniversalIN4cute5tupleIJiiiiEEENS1_10collective13CollectiveMmaINS1_37MainloopSm90TmaGmmaWarpSpecializedFP8ILi8ENS5_IJNS4_1CILi2EEENSA_ILi1EEESC_EEENS1_35KernelTmaWarpSpecializedCooperativeEEENS5_IJNSA_ILi128EEENSA_ILi96EEESG_EEENS_12float_e4m3_tENS5_IJlSC_lEEESJ_SK_NS4_8TiledMMAINS4_8MMA_AtomIJNS4_4SM904GMMA30MMA_64x96x32_F32E4M3E4M3_SS_TNILNSO_7ScaleInE1ELSQ_1EEEEEENS4_6LayoutISD_NS5_IJSC_NSA_ILi0EEESU_EEEEENS5_IJNS4_10UnderscoreESX_SX_EEEEENS4_13SM90_TMA_LOADENS4_14ComposedLayoutINS4_7SwizzleILi3ELi4ELi3EEENS4_18smem_ptr_flag_bitsILi8EEENST_INS5_IJNSA_ILi8EEESG_EEENS5_IJSG_SC_EEEEEEEvNS4_8identityENS4_23SM90_TMA_LOAD_MULTICASTES1A_vS1B_EENS_8epilogue10collective6detail29Sm90TmaWarpSpecializedAdapterINS1F_15DefaultEpilogueISJ_SK_SK_NS1E_6thread17LinearCombinationISJ_Li1EffLNS1J_9ScaleType4KindE0ELNS_15FloatRoundStyleE2ESJ_EENS1_15EpilogueDefaultEEEEEvvEEEEvNT_6ParamsE)
        /*037c*/ 	.short	0x0210
        /*037e*/ 	.short	0x0470


	//----- nvinfo : EIATTR_SW_WAR
	.align		4
.L_36:
        /*0380*/ 	.byte	0x04, 0x36
        /*0382*/ 	.short	(.L_38 - .L_37)
.L_37:
        /*0384*/ 	.word	0x00000008
.L_38:


//--------------------- .nv.callgraph             --------------------------
	.section	.nv.callgraph,"",@"SHT_CUDA_CALLGRAPH"
	.align	4
	.sectionentsize	8
	.align		4
        /*0000*/ 	.word	0x00000000
	.align		4
        /*0004*/ 	.word	0xffffffff
	.align		4
        /*0008*/ 	.word	0x00000000
	.align		4
        /*000c*/ 	.word	0xfffffffe
	.align		4
        /*0010*/ 	.word	0x00000000
	.align		4
        /*0014*/ 	.word	0xfffffffd
	.align		4
        /*0018*/ 	.word	0x00000000
	.align		4
        /*001c*/ 	.word	0xfffffffc


//--------------------- .nv.constant4             --------------------------
	.section	.nv.constant4,"a",@progbits
	.align	8
	.align		8
.nv.constant4:
        /*0000*/ 	.dword	_ZN40_INTERNAL_6b5f701b_4_k_cu_29dfaa80_169334cuda3std3__45__cpo5beginE
	.align		8
        /*0008*/ 	.dword	_ZN40_INTERNAL_6b5f701b_4_k_cu_29dfaa80_169334cuda3std3__45__cpo3endE
	.align		8
        /*0010*/ 	.dword	_ZN40_INTERNAL_6b5f701b_4_k_cu_29dfaa80_169334cuda3std3__45__cpo6cbeginE
	.align		8
        /*0018*/ 	.dword	_ZN40_INTERNAL_6b5f701b_4_k_cu_29dfaa80_169334cuda3std3__45__cpo4cendE
	.align		8
        /*0020*/ 	.dword	_ZN40_INTERNAL_6b5f701b_4_k_cu_29dfaa80_169334cuda3std3__442_GLOBAL__N__6b5f701b_4_k_cu_29dfaa80_169336ignoreE
	.align		8
        /*0028*/ 	.dword	_ZN40_INTERNAL_6b5f701b_4_k_cu_29dfaa80_169334cuda3std3__419piecewise_constructE
	.align		8
        /*0030*/ 	.dword	_ZN40_INTERNAL_6b5f701b_4_k_cu_29dfaa80_169334cuda3std3__48in_placeE
	.align		8
        /*0038*/ 	.dword	_ZN40_INTERNAL_6b5f701b_4_k_cu_29dfaa80_169334cuda3std6ranges3__45__cpo4swapE
	.align		8
        /*0040*/ 	.dword	_ZN40_INTERNAL_6b5f701b_4_k_cu_29dfaa80_169334cuda3std6ranges3__45__cpo9iter_moveE
	.align		8
        /*0048*/ 	.dword	_ZN40_INTERNAL_6b5f701b_4_k_cu_29dfaa80_169334cute7productE
	.align		8
        /*0050*/ 	.dword	_ZN40_INTERNAL_6b5f701b_4_k_cu_29dfaa80_169334cute1_E


//--------------------- .text._ZN7cutlass13device_kernelINS_4gemm6kernel13GemmUniversalIN4cute5tupleIJiiiiEEENS1_10collective13CollectiveMmaINS1_37MainloopSm90TmaGmmaWarpSpecializedFP8ILi8ENS5_IJNS4_1CILi2EEENSA_ILi1EEESC_EEENS1_35KernelTmaWarpSpecializedCooperativeEEENS5_IJNSA_ILi128EEENSA_ILi96EEESG_EEENS_12float_e4m3_tENS5_IJlSC_lEEESJ_SK_NS4_8TiledMMAINS4_8MMA_AtomIJNS4_4SM904GMMA30MMA_64x96x32_F32E4M3E4M3_SS_TNILNSO_7ScaleInE1ELSQ_1EEEEEENS4_6LayoutISD_NS5_IJSC_NSA_ILi0EEESU_EEEEENS5_IJNS4_10UnderscoreESX_SX_EEEEENS4_13SM90_TMA_LOADENS4_14ComposedLayoutINS4_7SwizzleILi3ELi4ELi3EEENS4_18smem_ptr_flag_bitsILi8EEENST_INS5_IJNSA_ILi8EEESG_EEENS5_IJSG_SC_EEEEEEEvNS4_8identityENS4_23SM90_TMA_LOAD_MULTICASTES1A_vS1B_EENS_8epilogue10collective6detail29Sm90TmaWarpSpecializedAdapterINS1F_15DefaultEpilogueISJ_SK_SK_NS1E_6thread17LinearCombinationISJ_Li1EffLNS1J_9ScaleType4KindE0ELNS_15FloatRoundStyleE2ESJ_EENS1_15EpilogueDefaultEEEEEvvEEEEvNT_6ParamsE --------------------------
	.section	.text._ZN7cutlass13device_kernelINS_4gemm6kernel13GemmUniversalIN4cute5tupleIJiiiiEEENS1_10collective13CollectiveMmaINS1_37MainloopSm90TmaGmmaWarpSpecializedFP8ILi8ENS5_IJNS4_1CILi2EEENSA_ILi1EEESC_EEENS1_35KernelTmaWarpSpecializedCooperativeEEENS5_IJNSA_ILi128EEENSA_ILi96EEESG_EEENS_12float_e4m3_tENS5_IJlSC_lEEESJ_SK_NS4_8TiledMMAINS4_8MMA_AtomIJNS4_4SM904GMMA30MMA_64x96x32_F32E4M3E4M3_SS_TNILNSO_7ScaleInE1ELSQ_1EEEEEENS4_6LayoutISD_NS5_IJSC_NSA_ILi0EEESU_EEEEENS5_IJNS4_10UnderscoreESX_SX_EEEEENS4_13SM90_TMA_LOADENS4_14ComposedLayoutINS4_7SwizzleILi3ELi4ELi3EEENS4_18smem_ptr_flag_bitsILi8EEENST_INS5_IJNSA_ILi8EEESG_EEENS5_IJSG_SC_EEEEEEEvNS4_8identityENS4_23SM90_TMA_LOAD_MULTICASTES1A_vS1B_EENS_8epilogue10collective6detail29Sm90TmaWarpSpecializedAdapterINS1F_15DefaultEpilogueISJ_SK_SK_NS1E_6thread17LinearCombinationISJ_Li1EffLNS1J_9ScaleType4KindE0ELNS_15FloatRoundStyleE2ESJ_EENS1_15EpilogueDefaultEEEEEvvEEEEvNT_6ParamsE,"ax",@progbits
	.align	128
.text._ZN7cutlass13device_kernelINS_4gemm6kernel13GemmUniversalIN4cute5tupleIJiiiiEEENS1_10collective13CollectiveMmaINS1_37MainloopSm90TmaGmmaWarpSpecializedFP8ILi8ENS5_IJNS4_1CILi2EEENSA_ILi1EEESC_EEENS1_35KernelTmaWarpSpecializedCooperativeEEENS5_IJNSA_ILi128EEENSA_ILi96EEESG_EEENS_12float_e4m3_tENS5_IJlSC_lEEESJ_SK_NS4_8TiledMMAINS4_8MMA_AtomIJNS4_4SM904GMMA30MMA_64x96x32_F32E4M3E4M3_SS_TNILNSO_7ScaleInE1ELSQ_1EEEEEENS4_6LayoutISD_NS5_IJSC_NSA_ILi0EEESU_EEEEENS5_IJNS4_10UnderscoreESX_SX_EEEEENS4_13SM90_TMA_LOADENS4_14ComposedLayoutINS4_7SwizzleILi3ELi4ELi3EEENS4_18smem_ptr_flag_bitsILi8EEENST_INS5_IJNSA_ILi8EEESG_EEENS5_IJSG_SC_EEEEEEEvNS4_8identityENS4_23SM90_TMA_LOAD_MULTICASTES1A_vS1B_EENS_8epilogue10collective6detail29Sm90TmaWarpSpecializedAdapterINS1F_15DefaultEpilogueISJ_SK_SK_NS1E_6thread17LinearCombinationISJ_Li1EffLNS1J_9ScaleType4KindE0ELNS_15FloatRoundStyleE2ESJ_EENS1_15EpilogueDefaultEEEEEvvEEEEvNT_6ParamsE:
        .type           _ZN7cutlass13device_kernelINS_4gemm6kernel13GemmUniversalIN4cute5tupleIJiiiiEEENS1_10collective13CollectiveMmaINS1_37MainloopSm90TmaGmmaWarpSpecializedFP8ILi8ENS5_IJNS4_1CILi2EEENSA_ILi1EEESC_EEENS1_35KernelTmaWarpSpecializedCooperativeEEENS5_IJNSA_ILi128EEENSA_ILi96EEESG_EEENS_12float_e4m3_tENS5_IJlSC_lEEESJ_SK_NS4_8TiledMMAINS4_8MMA_AtomIJNS4_4SM904GMMA30MMA_64x96x32_F32E4M3E4M3_SS_TNILNSO_7ScaleInE1ELSQ_1EEEEEENS4_6LayoutISD_NS5_IJSC_NSA_ILi0EEESU_EEEEENS5_IJNS4_10UnderscoreESX_SX_EEEEENS4_13SM90_TMA_LOADENS4_14ComposedLayoutINS4_7SwizzleILi3ELi4ELi3EEENS4_18smem_ptr_flag_bitsILi8EEENST_INS5_IJNSA_ILi8EEESG_EEENS5_IJSG_SC_EEEEEEEvNS4_8identityENS4_23SM90_TMA_LOAD_MULTICASTES1A_vS1B_EENS_8epilogue10collective6detail29Sm90TmaWarpSpecializedAdapterINS1F_15DefaultEpilogueISJ_SK_SK_NS1E_6thread17LinearCombinationISJ_Li1EffLNS1J_9ScaleType4KindE0ELNS_15FloatRoundStyleE2ESJ_EENS1_15EpilogueDefaultEEEEEvvEEEEvNT_6ParamsE,@function
        .size           _ZN7cutlass13device_kernelINS_4gemm6kernel13GemmUniversalIN4cute5tupleIJiiiiEEENS1_10collective13CollectiveMmaINS1_37MainloopSm90TmaGmmaWarpSpecializedFP8ILi8ENS5_IJNS4_1CILi2EEENSA_ILi1EEESC_EEENS1_35KernelTmaWarpSpecializedCooperativeEEENS5_IJNSA_ILi128EEENSA_ILi96EEESG_EEENS_12float_e4m3_tENS5_IJlSC_lEEESJ_SK_NS4_8TiledMMAINS4_8MMA_AtomIJNS4_4SM904GMMA30MMA_64x96x32_F32E4M3E4M3_SS_TNILNSO_7ScaleInE1ELSQ_1EEEEEENS4_6LayoutISD_NS5_IJSC_NSA_ILi0EEESU_EEEEENS5_IJNS4_10UnderscoreESX_SX_EEEEENS4_13SM90_TMA_LOADENS4_14ComposedLayoutINS4_7SwizzleILi3ELi4ELi3EEENS4_18smem_ptr_flag_bitsILi8EEENST_INS5_IJNSA_ILi8EEESG_EEENS5_IJSG_SC_EEEEEEEvNS4_8identityENS4_23SM90_TMA_LOAD_MULTICASTES1A_vS1B_EENS_8epilogue10collective6detail29Sm90TmaWarpSpecializedAdapterINS1F_15DefaultEpilogueISJ_SK_SK_NS1E_6thread17LinearCombinationISJ_Li1EffLNS1J_9ScaleType4KindE0ELNS_15FloatRoundStyleE2ESJ_EENS1_15EpilogueDefaultEEEEEvvEEEEvNT_6ParamsE,(.L_x_181 - _ZN7cutlass13device_kernelINS_4gemm6kernel13GemmUniversalIN4cute5tupleIJiiiiEEENS1_10collective13CollectiveMmaINS1_37MainloopSm90TmaGmmaWarpSpecializedFP8ILi8ENS5_IJNS4_1CILi2EEENSA_ILi1EEESC_EEENS1_35KernelTmaWarpSpecializedCooperativeEEENS5_IJNSA_ILi128EEENSA_ILi96EEESG_EEENS_12float_e4m3_tENS5_IJlSC_lEEESJ_SK_NS4_8TiledMMAINS4_8MMA_AtomIJNS4_4SM904GMMA30MMA_64x96x32_F32E4M3E4M3_SS_TNILNSO_7ScaleInE1ELSQ_1EEEEEENS4_6LayoutISD_NS5_IJSC_NSA_ILi0EEESU_EEEEENS5_IJNS4_10UnderscoreESX_SX_EEEEENS4_13SM90_TMA_LOADENS4_14ComposedLayoutINS4_7SwizzleILi3ELi4ELi3EEENS4_18smem_ptr_flag_bitsILi8EEENST_INS5_IJNSA_ILi8EEESG_EEENS5_IJSG_SC_EEEEEEEvNS4_8identityENS4_23SM90_TMA_LOAD_MULTICASTES1A_vS1B_EENS_8epilogue10collective6detail29Sm90TmaWarpSpecializedAdapterINS1F_15DefaultEpilogueISJ_SK_SK_NS1E_6thread17LinearCombinationISJ_Li1EffLNS1J_9ScaleType4KindE0ELNS_15FloatRoundStyleE2ESJ_EENS1_15EpilogueDefaultEEEEEvvEEEEvNT_6ParamsE)
        .other          _ZN7cutlass13device_kernelINS_4gemm6kernel13GemmUniversalIN4cute5tupleIJiiiiEEENS1_10collective13CollectiveMmaINS1_37MainloopSm90TmaGmmaWarpSpecializedFP8ILi8ENS5_IJNS4_1CILi2EEENSA_ILi1EEESC_EEENS1_35KernelTmaWarpSpecializedCooperativeEEENS5_IJNSA_ILi128EEENSA_ILi96EEESG_EEENS_12float_e4m3_tENS5_IJlSC_lEEESJ_SK_NS4_8TiledMMAINS4_8MMA_AtomIJNS4_4SM904GMMA30MMA_64x96x32_F32E4M3E4M3_SS_TNILNSO_7ScaleInE1ELSQ_1EEEEEENS4_6LayoutISD_NS5_IJSC_NSA_ILi0EEESU_EEEEENS5_IJNS4_10UnderscoreESX_SX_EEEEENS4_13SM90_TMA_LOADENS4_14ComposedLayoutINS4_7SwizzleILi3ELi4ELi3EEENS4_18smem_ptr_flag_bitsILi8EEENST_INS5_IJNSA_ILi8EEESG_EEENS5_IJSG_SC_EEEEEEEvNS4_8identityENS4_23SM90_TMA_LOAD_MULTICASTES1A_vS1B_EENS_8epilogue10collective6detail29Sm90TmaWarpSpecializedAdapterINS1F_15DefaultEpilogueISJ_SK_SK_NS1E_6thread17LinearCombinationISJ_Li1EffLNS1J_9ScaleType4KindE0ELNS_15FloatRoundStyleE2ESJ_EENS1_15EpilogueDefaultEEEEEvvEEEEvNT_6ParamsE,@"STO_CUDA_ENTRY STV_DEFAULT"
_ZN7cutlass13device_kernelINS_4gemm6kernel13GemmUniversalIN4cute5tupleIJiiiiEEENS1_10collective13CollectiveMmaINS1_37MainloopSm90TmaGmmaWarpSpecializedFP8ILi8ENS5_IJNS4_1CILi2EEENSA_ILi1EEESC_EEENS1_35KernelTmaWarpSpecializedCooperativeEEENS5_IJNSA_ILi128EEENSA_ILi96EEESG_EEENS_12float_e4m3_tENS5_IJlSC_lEEESJ_SK_NS4_8TiledMMAINS4_8MMA_AtomIJNS4_4SM904GMMA30MMA_64x96x32_F32E4M3E4M3_SS_TNILNSO_7ScaleInE1ELSQ_1EEEEEENS4_6LayoutISD_NS5_IJSC_NSA_ILi0EEESU_EEEEENS5_IJNS4_10UnderscoreESX_SX_EEEEENS4_13SM90_TMA_LOADENS4_14ComposedLayoutINS4_7SwizzleILi3ELi4ELi3EEENS4_18smem_ptr_flag_bitsILi8EEENST_INS5_IJNSA_ILi8EEESG_EEENS5_IJSG_SC_EEEEEEEvNS4_8identityENS4_23SM90_TMA_LOAD_MULTICASTES1A_vS1B_EENS_8epilogue10collective6detail29Sm90TmaWarpSpecializedAdapterINS1F_15DefaultEpilogueISJ_SK_SK_NS1E_6thread17LinearCombinationISJ_Li1EffLNS1J_9ScaleType4KindE0ELNS_15FloatRoundStyleE2ESJ_EENS1_15EpilogueDefaultEEEEEvvEEEEvNT_6ParamsE:
[----:B------:R-:W-:Y:S01]  /*0000*/  LDC R1, c[0x0][0x28] ;  /* 0x00000a00ff017b82 */ /* 0x000fe20000000800 */
[----:B------:R-:W0:Y:S01]  /*0010*/  S2R R0, SR_TID.X ;  /* 0x0000000000007919 */ /* 0x000e220000002100 */
[----:B------:R-:W-:Y:S01]  /*0020*/  ELECT P0, URZ, PT ;  /* 0x00000000003f782f */ /* 0x000fe20003800000 */
[----:B------:R-:W-:Y:S01]  /*0030*/  BSSY B0, `(.L_x_0) ;  /* 0x000000f000007945 */ /* 0x000fe20003800000 */
[--C-:B0-----:R-:W-:Y:S02]  /*0040*/  SHF.R.U32.HI R2, RZ, 0x5, R0.reuse ;  /* 0x00000005ff027819 */ /* 0x101fe40000011600 */
[----:B------:R-:W-:-:S03]  /*0050*/  SHF.R.U32.HI R3, RZ, 0x7, R0 ;  /* 0x00000007ff037819 */ /* 0x000fc60000011600 */
[----:B------:R-:W0:Y:S04]  /*0060*/  SHFL.IDX PT, R7, R2, RZ, 0x1f ;  /* 0x00001fff02077589 */ /* 0x000e2800000e0000 */
[----:B------:R-:W1:Y:S01]  /*0070*/  SHFL.IDX PT, R3, R3, RZ, 0x1f ;  /* 0x00001fff03037589 */ /* 0x000e6200000e0000 */
[----:B0-----:R-:W-:-:S13]  /*0080*/  ISETP.NE.OR P0, PT, R7, RZ, !P0 ;  /* 0x000000ff0700720c */ /* 0x001fda0004705670 */
[----:B-1----:R-:W-:Y:S05]  /*0090*/  @P0 BRA `(.L_x_1) ;  /* 0x0000000000200947 */ /* 0x002fea0003800000 */
[----:B------:R-:W-:Y:S02]  /*00a0*/  ULDC.64 UR4, c[0x0][0x198] ;  /* 0x0000660000047ab9 */ /* 0x000fe40000000a00 */
[----:B------:R-:W-:Y:S02]  /*00b0*/  UIADD3 UR6, UP0, UR4, 0xf0, URZ ;  /* 0x000000f004067890 */ /* 0x000fe4000ff1e03f */
[----:B------:R-:W-:Y:S02]  /*00c0*/  UIADD3 UR4, UP1, UR4, 0x1f0, URZ ;  /* 0x000001f004047890 */ /* 0x000fe4000ff3e03f */
[----:B------:R-:W-:Y:S02]  /*00d0*/  UIADD3.X UR7, URZ, UR5, URZ, UP0, !UPT ;  /* 0x000000053f077290 */ /* 0x000fe400087fe43f */
[----:B------:R-:W-:-:S07]  /*00e0*/  UIADD3.X UR5, URZ, UR5, URZ, UP1, !UPT ;  /* 0x000000053f057290 */ /* 0x000fce0008ffe43f */
[----:B------:R0:W-:Y:S02]  /*00f0*/  UTMACCTL.PF [UR6] ;  /* 0x00000000060079b9 */ /* 0x0001e40008040000 */
[----:B------:R0:W-:Y:S02]  /*0100*/  UTMACCTL.PF [UR4] ;  /* 0x00000000040079b9 */ /* 0x0001e40008040000 */
[----:B0-----:R-:W-:Y:S01]  /*0110*/  NOP ;  /* 0x0000000000007918 */ /* 0x001fe20000000000 */
.L_x_1:
[----:B------:R-:W-:Y:S05]  /*0120*/  BSYNC B0 ;  /* 0x0000000000007941 */ /* 0x000fea0003800000 */
.L_x_0:
[----:B------:R-:W0:Y:S02]  /*0130*/  SHFL.IDX PT, R4, R2, RZ, 0x1f ;  /* 0x00001fff02047589 */ /* 0x000e2400000e0000 */
[----:B0-----:R-:W-:-:S13]  /*0140*/  ISETP.NE.AND P0, PT, R4, RZ, PT ;  /* 0x000000ff0400720c */ /* 0x001fda0003f05270 */
[----:B------:R-:W-:Y:S05]  /*0150*/  @P0 BRA `(.L_x_2) ;  /* 0x0000000000840947 */ /* 0x000fea0003800000 */
[----:B------:R-:W-:Y:S01]  /*0160*/  ELECT P0, URZ, PT ;  /* 0x00000000003f782f */ /* 0x000fe20003800000 */
[----:B------:R-:W-:-:S12]  /*0170*/  BSSY B0, `(.L_x_2) ;  /* 0x000001f000007945 */ /* 0x000fd80003800000 */
[----:B------:R-:W-:Y:S05]  /*0180*/  @!P0 BRA `(.L_x_3) ;  /* 0x0000000000748947 */ /* 0x000fea0003800000 */
[----:B------:R-:W0:Y:S01]  /*0190*/  S2UR UR8, SR_CgaCtaId ;  /* 0x00000000000879c3 */ /* 0x000e220000008800 */
[----:B------:R-:W-:Y:S01]  /*01a0*/  UMOV UR4, 0x400 ;  /* 0x0000040000047882 */ /* 0x000fe20000000000 */
[----:B------:R-:W-:Y:S01]  /*01b0*/  UMOV UR5, 0x1 ;  /* 0x0000000100057882 */ /* 0x000fe20000000000 */
[----:B------:R-:W-:Y:S02]  /*01c0*/  UMOV UR6, 0x4 ;  /* 0x0000000400067882 */ /* 0x000fe40000000000 */
[----:B------:R-:W-:-:S04]  /*01d0*/  UIADD3 UR6, -UR6, 0x100000, URZ ;  /* 0x0010000006067890 */ /* 0x000fc8000fffe13f */
[----:B------:R-:W-:Y:S02]  /*01e0*/  USHF.L.U32 UR7, UR6, 0xb, URZ ;  /* 0x0000000b06077899 */ /* 0x000fe4000800063f */
[----:B------:R-:W-:Y:S02]  /*01f0*/  USHF.L.U32 UR6, UR6, 0x1, URZ ;  /* 0x0000000106067899 */ /* 0x000fe4000800063f */
[----:B0-----:R-:W-:Y:S02]  /*0200*/  ULEA UR8, UR8, UR4, 0x18 ;  /* 0x0000000408087291 */ /* 0x001fe4000f8ec03f */
[----:B------:R-:W-:-:S04]  /*0210*/  UIADD3 UR4, -UR5, 0x100000, URZ ;  /* 0x0010000005047890 */ /* 0x000fc8000fffe13f */
[----:B------:R-:W-:Y:S02]  /*0220*/  USHF.L.U32 UR5, UR4, 0xb, URZ ;  /* 0x0000000b04057899 */ /* 0x000fe4000800063f */
[----:B------:R-:W-:Y:S01]  /*0230*/  USHF.L.U32 UR4, UR4, 0x1, URZ ;  /* 0x0000000104047899 */ /* 0x000fe2000800063f */
[----:B------:R-:W0:Y:S11]  /*0240*/  FENCE.VIEW.ASYNC.S ;  /* 0x00000000000073c6 */ /* 0x000e360000000000 */
[----:B0-----:R0:W1:Y:S01]  /*0250*/  SYNCS.EXCH.64 URZ, [UR8], UR4 ;  /* 0x00000004083f75b2 */ /* 0x0010620008000100 */
[----:B------:R0:W2:Y:S01]  /*0260*/  SYNCS.EXCH.64 URZ, [UR8+0x40], UR6 ;  /* 0x00004006083f75b2 */ /* 0x0000a20008000100 */
[----:B------:R0:W3:Y:S01]  /*0270*/  SYNCS.EXCH.64 URZ, [UR8+0x8], UR4 ;  /* 0x00000804083f75b2 */ /* 0x0000e20008000100 */
[----:B------:R0:W4:Y:S01]  /*0280*/  SYNCS.EXCH.64 URZ, [UR8+0x48], UR6 ;  /* 0x00004806083f75b2 */ /* 0x0001220008000100 */
[----:B------:R0:W0:Y:S01]  /*0290*/  SYNCS.EXCH.64 URZ, [UR8+0x10], UR4 ;  /* 0x00001004083f75b2 */ /* 0x0000220008000100 */
        /* <DEDUP_REMOVED lines=11> */
[----:B------:R-:W-:Y:S01]  /*0350*/  NOP ;  /* 0x0000000000007918 */ /* 0x000fe20000000000 */
.L_x_3:
[----:B0-----:R-:W-:Y:S05]  /*0360*/  BSYNC B0 ;  /* 0x0000000000007941 */ /* 0x001fea0003800000 */
.L_x_2:
[----:B------:R-:W-:Y:S01]  /*0370*/  SHF.R.S32.HI R5, RZ, 0x1f, R0 ;  /* 0x0000001fff057819 */ /* 0x000fe20000011400 */
[----:B------:R-:W0:Y:S01]  /*0380*/  SHFL.IDX PT, R2, R2, RZ, 0x1f ;  /* 0x00001fff02027589 */ /* 0x000e2200000e0000 */
[----:B------:R-:W5:Y:S01]  /*0390*/  S2UR UR8, SR_CTAID.X ;  /* 0x00000000000879c3 */ /* 0x000f620000002500 */
[----:B------:R-:W-:Y:S02]  /*03a0*/  ELECT P0, URZ, PT ;  /* 0x00000000003f782f */ /* 0x000fe40003800000 */
[----:B------:R-:W-:Y:S01]  /*03b0*/  LEA.HI R5, R5, R0, RZ, 0x7 ;  /* 0x0000000005057211 */ /* 0x000fe200078f38ff */
[----:B------:R-:W1:Y:S01]  /*03c0*/  S2R R8, SR_CTAID.Y ;  /* 0x0000000000087919 */ /* 0x000e620000002600 */
[----:B------:R-:W-:Y:S01]  /*03d0*/  SHF.R.S32.HI R11, RZ, 0x1f, R4 ;  /* 0x0000001fff0b7819 */ /* 0x000fe20000011404 */
[----:B------:R-:W-:Y:S01]  /*03e0*/  ULDC UR4, c[0x0][0x150] ;  /* 0x0000540000047ab9 */ /* 0x000fe20000000800 */
[----:B------:R-:W-:Y:S01]  /*03f0*/  LOP3.LUT R5, R5, 0xffffff80, RZ, 0xc0, !PT ;  /* 0xffffff8005057812 */ /* 0x000fe200078ec0ff */
[----:B------:R-:W-:Y:S01]  /*0400*/  VIADD R16, R3, 0xffffffff ;  /* 0xffffffff03107836 */ /* 0x000fe20000000000 */
[----:B------:R-:W-:Y:S01]  /*0410*/  LEA.HI R11, R11, R4, RZ, 0x2 ;  /* 0x000000040b0b7211 */ /* 0x000fe200078f10ff */
[----:B------:R-:W2:Y:S01]  /*0420*/  LDC R12, c[0x0][0x144] ;  /* 0x00005100ff0c7b82 */ /* 0x000ea20000000800 */
[----:B------:R-:W-:Y:S01]  /*0430*/  NOP ;  /* 0x0000000000007918 */ /* 0x000fe20000000000 */
[----:B------:R-:W-:Y:S01]  /*0440*/  IMAD.IADD R6, R0, 0x1, -R5 ;  /* 0x0000000100067824 */ /* 0x000fe200078e0a05 */
[----:B------:R-:W-:Y:S01]  /*0450*/  LOP3.LUT R11, R11, 0x3ffffffc, RZ, 0xc0, !PT ;  /* 0x3ffffffc0b0b7812 */ /* 0x000fe200078ec0ff */
[----:B------:R-:W-:Y:S01]  /*0460*/  NOP ;  /* 0x0000000000007918 */ /* 0x000fe20000000000 */
[----:B------:R-:W-:-:S02]  /*0470*/  ISETP.NE.AND P4, PT, R3, RZ, PT ;  /* 0x000000ff0300720c */ /* 0x000fc40003f85270 */
[----:B------:R-:W-:Y:S01]  /*0480*/  SHF.R.S32.HI R5, RZ, 0x1f, R6 ;  /* 0x0000001fff057819 */ /* 0x000fe20000011406 */
[----:B------:R-:W-:Y:S01]  /*0490*/  IMAD.IADD R4, R4, 0x1, -R11 ;  /* 0x0000000104047824 */ /* 0x000fe200078e0a0b */
[----:B------:R-:W3:Y:S01]  /*04a0*/  LDC R15, c[0x0][0x140] ;  /* 0x00005000ff0f7b82 */ /* 0x000ee20000000800 */
[----:B------:R-:W-:Y:S02]  /*04b0*/  ISETP.GE.U32.AND P6, PT, R16, 0x2, PT ;  /* 0x000000021000780c */ /* 0x000fe40003fc6070 */
[----:B------:R-:W-:Y:S02]  /*04c0*/  LEA.HI R5, R5, R6, RZ, 0x3 ;  /* 0x0000000605057211 */ /* 0x000fe400078f18ff */
[----:B0-----:R-:W-:Y:S02]  /*04d0*/  ISETP.NE.OR P0, PT, R2, RZ, !P0 ;  /* 0x000000ff0200720c */ /* 0x001fe40004705670 */
[--C-:B------:R-:W-:Y:S01]  /*04e0*/  SHF.R.S32.HI R2, RZ, 0x3, R5.reuse ;  /* 0x00000003ff027819 */ /* 0x100fe20000011405 */
[----:B------:R-:W0:Y:S01]  /*04f0*/  LDC R11, c[0x0][0x148] ;  /* 0x00005200ff0b7b82 */ /* 0x000e220000000800 */
[----:B------:R-:W-:-:S02]  /*0500*/  SHF.R.S32.HI R5, RZ, 0x1f, R5 ;  /* 0x0000001fff057819 */ /* 0x000fc40000011405 */
[----:B-----5:R-:W-:Y:S02]  /*0510*/  I2FP.F32.U32 R10, UR8 ;  /* 0x00000008000a7c45 */ /* 0x020fe40008201000 */
[----:B------:R-:W-:-:S03]  /*0520*/  LEA.HI R5, R5, R2, RZ, 0x2 ;  /* 0x0000000205057211 */ /* 0x000fc600078f10ff */
[----:B------:R-:W-:Y:S01]  /*0530*/  FMUL R10, R10, UR4 ;  /* 0x000000040a0a7c20 */ /* 0x000fe20008400000 */
[----:B------:R-:W-:Y:S01]  /*0540*/  LOP3.LUT R5, R5, 0xfffffffc, RZ, 0xc0, !PT ;  /* 0xfffffffc05057812 */ /* 0x000fe200078ec0ff */
[----:B------:R-:W-:Y:S01]  /*0550*/  VOTEU.ALL UP0, P0 ;  /* 0x00000000003f7886 */ /* 0x000fe20000000000 */
[----:B-1----:R-:W-:Y:S01]  /*0560*/  I2FP.F32.U32 R13, R8 ;  /* 0x00000008000d7245 */ /* 0x002fe20000201000 */
[----:B------:R-:W-:Y:S01]  /*0570*/  ULDC UR4, c[0x0][0x154] ;  /* 0x0000550000047ab9 */ /* 0x000fe20000000800 */
[----:B------:R-:W-:Y:S01]  /*0580*/  VOTEU.ALL UP1, P0 ;  /* 0x00000000003f7886 */ /* 0x000fe20000020000 */
[----:B------:R-:W1:Y:S01]  /*0590*/  F2I.U32.TRUNC.NTZ R10, R10 ;  /* 0x0000000a000a7305 */ /* 0x000e62000020f000 */
[----:B------:R-:W-:Y:S01]  /*05a0*/  IMAD.IADD R5, R2, 0x1, -R5 ;  /* 0x0000000102057824 */ /* 0x000fe200078e0a05 */
[----:B------:R-:W5:Y:S01]  /*05b0*/  @!UP0 S2UR UR7, SR_CgaCtaId ;  /* 0x00000000000789c3 */ /* 0x000f620000008800 */
[----:B------:R-:W-:Y:S01]  /*05c0*/  FMUL R14, R13, UR4 ;  /* 0x000000040d0e7c20 */ /* 0x000fe20008400000 */
[----:B------:R-:W-:Y:S01]  /*05d0*/  UMOV UR4, 0x20 ;  /* 0x0000002000047882 */ /* 0x000fe20000000000 */
[----:B------:R-:W-:Y:S01]  /*05e0*/  IMAD R5, R4, 0x4, R5 ;  /* 0x0000000404057824 */ /* 0x000fe200078e0205 */
[----:B------:R-:W-:Y:S01]  /*05f0*/  @!UP0 UMOV UR6, 0x400 ;  /* 0x0000040000068882 */ /* 0x000fe20000000000 */
[----:B------:R-:W-:-:S04]  /*0600*/  @!UP0 UIADD3 UR4, -UR4, 0x100000, URZ ;  /* 0x0010000004048890 */ /* 0x000fc8000fffe13f */
[----:B------:R-:W-:Y:S02]  /*0610*/  @!UP0 USHF.L.U32 UR5, UR4, 0xb, URZ ;  /* 0x0000000b04058899 */ /* 0x000fe4000800063f */
[----:B------:R-:W-:Y:S01]  /*0620*/  @!UP0 USHF.L.U32 UR4, UR4, 0x1, URZ ;  /* 0x0000000104048899 */ /* 0x000fe2000800063f */
[----:B---3--:R-:W-:Y:S01]  /*0630*/  ISETP.EQ.U32.AND P3, PT, R15, 0x1, PT ;  /* 0x000000010f00780c */ /* 0x008fe20003f62070 */
[----:B------:R-:W3:Y:S01]  /*0640*/  F2I.U32.TRUNC.NTZ R14, R14 ;  /* 0x0000000e000e7305 */ /* 0x000ee2000020f000 */
[----:B------:R-:W-:-:S04]  /*0650*/  LEA.HI R2, R5, R5, RZ, 0x1 ;  /* 0x0000000505027211 */ /* 0x000fc800078f08ff */
[----:B------:R-:W-:Y:S01]  /*0660*/  LOP3.LUT R4, R2, 0xfffffffe, RZ, 0xc0, !PT ;  /* 0xfffffffe02047812 */ /* 0x000fe200078ec0ff */
[----:B-1----:R-:W-:Y:S01]  /*0670*/  IMAD.MOV R17, RZ, RZ, -R10 ;  /* 0x000000ffff117224 */ /* 0x002fe200078e0a0a */
[----:B------:R-:W-:-:S03]  /*0680*/  SHF.R.S32.HI R2, RZ, 0x1f, R7 ;  /* 0x0000001fff027819 */ /* 0x000fc60000011407 */
[----:B--2---:R-:W-:Y:S01]  /*0690*/  IMAD R10, R12, R17, UR8 ;  /* 0x000000080c0a7e24 */ /* 0x004fe2000f8e0211 */
[----:B------:R-:W-:Y:S01]  /*06a0*/  LEA.HI R2, R2, R7, RZ, 0x2 ;  /* 0x0000000702027211 */ /* 0x000fe200078f10ff */
[C---:B------:R-:W-:Y:S02]  /*06b0*/  IMAD.IADD R13, R5.reuse, 0x1, -R4 ;  /* 0x00000001050d7824 */ /* 0x040fe400078e0a04 */
[----:B------:R-:W-:Y:S01]  /*06c0*/  IMAD.SHL.U32 R4, R5, 0x4, RZ ;  /* 0x0000000405047824 */ /* 0x000fe200078e00ff */
[----:B------:R-:W-:Y:S01]  /*06d0*/  LOP3.LUT R2, R2, 0xfffffffc, RZ, 0xc0, !PT ;  /* 0xfffffffc02027812 */ /* 0x000fe200078ec0ff */
[----:B---3--:R-:W-:Y:S01]  /*06e0*/  IMAD.MOV R20, RZ, RZ, -R14 ;  /* 0x000000ffff147224 */ /* 0x008fe200078e0a0e */
[----:B------:R-:W-:Y:S01]  /*06f0*/  ISETP.NE.AND P2, PT, R13, R10, PT ;  /* 0x0000000a0d00720c */ /* 0x000fe20003f45270 */
[----:B-----5:R-:W-:Y:S01]  /*0700*/  @!UP0 ULEA UR6, UR7, UR6, 0x18 ;  /* 0x0000000607068291 */ /* 0x020fe2000f8ec03f */
[----:B------:R-:W-:Y:S01]  /*0710*/  LOP3.LUT R5, R5, 0xc, R4, 0x78, !PT ;  /* 0x0000000c05057812 */ /* 0x000fe200078e7804 */
[----:B------:R-:W-:Y:S01]  /*0720*/  IMAD.IADD R7, R7, 0x1, -R2 ;  /* 0x0000000107077824 */ /* 0x000fe200078e0a02 */
[----:B------:R-:W-:Y:S01]  /*0730*/  VOTEU.ALL UP0, P0 ;  /* 0x00000000003f7886 */ /* 0x000fe20000000000 */
[----:B0-----:R-:W-:Y:S01]  /*0740*/  IMAD R13, R11, R20, R8 ;  /* 0x000000140b0d7224 */ /* 0x001fe200078e0208 */
[----:B------:R-:W-:Y:S01]  /*0750*/  LOP3.LUT P0, RZ, R6, 0x7, RZ, 0xc0, !PT ;  /* 0x0000000706ff7812 */ /* 0x000fe2000780c0ff */
[----:B------:R-:W-:Y:S01]  /*0760*/  IMAD.MOV.U32 R6, RZ, RZ, 0x1 ;  /* 0x00000001ff067424 */ /* 0x000fe200078e00ff */
[----:B------:R-:W-:-:S02]  /*0770*/  ISETP.NE.AND P1, PT, R7, 0x3, PT ;  /* 0x000000030700780c */ /* 0x000fc40003f25270 */
[----:B------:R-:W-:Y:S02]  /*0780*/  ISETP.LT.U32.AND P0, PT, R5, 0x2, !P0 ;  /* 0x000000020500780c */ /* 0x000fe40004701070 */
[----:B------:R-:W-:Y:S01]  /*0790*/  ISETP.EQ.OR P1, PT, R7, RZ, !P1 ;  /* 0x000000ff0700720c */ /* 0x000fe20004f22670 */
[----:B------:R-:W0:Y:S02]  /*07a0*/  FENCE.VIEW.ASYNC.S ;  /* 0x00000000000073c6 */ /* 0x000e240000000000 */
[----:B0-----:R0:W1:Y:S01]  /*07b0*/  @!UP0 SYNCS.EXCH.64 URZ, [UR6+0x90], UR4 ;  /* 0x00009004063f85b2 */ /* 0x0010620008000100 */
[----:B------:R-:W-:Y:S02]  /*07c0*/  @P2 LEA.HI R2, R5, R5, RZ, 0x1 ;  /* 0x0000000505022211 */ /* 0x000fe400078f08ff */
[----:B------:R-:W-:Y:S02]  /*07d0*/  ISETP.EQ.AND P1, PT, R3, RZ, P1 ;  /* 0x000000ff0300720c */ /* 0x000fe40000f22270 */
[----:B------:R-:W-:-:S02]  /*07e0*/  @P2 SHF.R.S32.HI R2, RZ, 0x1, R2 ;  /* 0x00000001ff022819 */ /* 0x000fc40000011402 */
[----:B------:R-:W-:Y:S02]  /*07f0*/  SEL R3, RZ, 0x1, !P0 ;  /* 0x00000001ff037807 */ /* 0x000fe40004000000 */
[----:B------:R-:W-:Y:S02]  /*0800*/  @P2 ISETP.NE.AND P5, PT, R2, R13, PT ;  /* 0x0000000d0200220c */ /* 0x000fe40003fa5270 */
[----:B------:R-:W-:Y:S02]  /*0810*/  SEL R4, RZ, 0x1, !P1 ;  /* 0x00000001ff047807 */ /* 0x000fe40004800000 */
[----:B------:R-:W-:Y:S02]  /*0820*/  @P2 SEL R6, RZ, 0x1, P5 ;  /* 0x00000001ff062807 */ /* 0x000fe40002800000 */
[----:B------:R-:W-:Y:S01]  /*0830*/  SEL R4, R4, 0x2, P6 ;  /* 0x0000000204047807 */ /* 0x000fe20003000000 */
[----:B------:R0:W2:Y:S01]  /*0840*/  @!UP1 SYNCS.EXCH.64 URZ, [UR6+0x98], UR4 ;  /* 0x00009804063f95b2 */ /* 0x0000a20008000100 */
[----:B------:R-:W-:Y:S01]  /*0850*/  LOP3.LUT R6, R6, R3, RZ, 0xc0, !PT ;  /* 0x0000000306067212 */ /* 0x000fe200078ec0ff */
[----:B------:R-:W-:Y:S01]  /*0860*/  NOP ;  /* 0x0000000000007918 */ /* 0x000fe20000000000 */
[----:B------:R-:W-:Y:S05]  /*0870*/  @!P3 BRA `(.L_x_4) ;  /* 0x000000000008b947 */ /* 0x000fea0003800000 */
[----:B-12-4-:R-:W-:Y:S01]  /*0880*/  UCGABAR_ARV ;  /* 0x00000000000079c7 */ /* 0x016fe20008000000 */
[----:B------:R-:W-:Y:S05]  /*0890*/  BRA `(.L_x_5) ;  /* 0x0000000000047947 */ /* 0x000fea0003800000 */
.L_x_4:
[----:B-12-4-:R-:W-:Y:S01]  /*08a0*/  NOP ;  /* 0x0000000000007918 */ /* 0x016fe20000000000 */
.L_x_5:
[----:B------:R-:W1:Y:S01]  /*08b0*/  LDC R2, c[0x0][0x65c] ;  /* 0x00019700ff027b82 */ /* 0x000e620000000800 */
[----:B------:R-:W-:Y:S01]  /*08c0*/  IMAD.MOV.U32 R3, RZ, RZ, RZ ;  /* 0x000000ffff037224 */ /* 0x000fe200078e00ff */
[----:B-1----:R-:W-:Y:S01]  /*08d0*/  ISETP.NE.AND P2, PT, R2, 0x1, PT ;  /* 0x000000010200780c */ /* 0x002fe20003f45270 */
[----:B------:R-:W-:-:S12]  /*08e0*/  IMAD.U32 R2, RZ, RZ, UR8 ;  /* 0x00000008ff027e24 */ /* 0x000fd8000f8e00ff */
[----:B------:R-:W1:Y:S01]  /*08f0*/  @P2 LDC R15, c[0x0][0x10] ;  /* 0x00000400ff0f2b82 */ /* 0x000e620000000800 */
[----:B------:R-:W-:Y:S02]  /*0900*/  @P2 IMAD.MOV.U32 R9, RZ, RZ, RZ ;  /* 0x000000ffff092224 */ /* 0x000fe400078e00ff */
[----:B------:R-:W-:-:S05]  /*0910*/  @P2 IMAD.MOV.U32 R17, RZ, RZ, RZ ;  /* 0x000000ffff112224 */ /* 0x000fca00078e00ff */
[----:B------:R-:W2:Y:S01]  /*0920*/  @!P2 LDC R13, c[0x0][0xc] ;  /* 0x00000300ff0dab82 */ /* 0x000ea20000000800 */
[----:B-1----:R-:W-:-:S04]  /*0930*/  @P2 IMAD.WIDE.U32 R14, R15, UR8, R8 ;  /* 0x000000080f0e2c25 */ /* 0x002fc8000f8e0008 */
[----:B--2---:R-:W-:-:S04]  /*0940*/  @!P2 IMAD.WIDE.U32 R12, R8, R13, R2 ;  /* 0x0000000d080ca225 */ /* 0x004fc800078e0002 */
[----:B------:R-:W-:Y:S02]  /*0950*/  @P2 IMAD.MOV.U32 R2, RZ, RZ, R14 ;  /* 0x000000ffff022224 */ /* 0x000fe400078e000e */
[----:B------:R-:W-:Y:S02]  /*0960*/  @P2 IMAD.IADD R3, R15, 0x1, R17 ;  /* 0x000000010f032824 */ /* 0x000fe400078e0211 */
[----:B------:R-:W-:Y:S02]  /*0970*/  @!P2 IMAD.MOV.U32 R2, RZ, RZ, R12 ;  /* 0x000000ffff02a224 */ /* 0x000fe400078e000c */
[----:B------:R-:W-:Y:S01]  /*0980*/  @!P2 IMAD.MOV.U32 R3, RZ, RZ, R13 ;  /* 0x000000ffff03a224 */ /* 0x000fe200078e000d */
[----:B------:R-:W-:Y:S06]  /*0990*/  @!P3 BRA `(.L_x_6) ;  /* 0x00000000000cb947 */ /* 0x000fec0003800000 */
[----:B------:R-:W-:Y:S01]  /*09a0*/  UCGABAR_WAIT ;  /* 0x0000000000007dc7 */ /* 0x000fe20008000000 */
[----:B------:R-:W-:Y:S01]  /*09b0*/  CCTL.IVALL ;  /* 0x00000000ff00798f */ /* 0x000fe20002000000 */
[----:B------:R-:W-:Y:S05]  /*09c0*/  BRA `(.L_x_7) ;  /* 0x0000000000047947 */ /* 0x000fea0003800000 */
.L_x_6:
[----:B------:R-:W-:Y:S06]  /*09d0*/  BAR.SYNC.DEFER_BLOCKING 0x0 ;  /* 0x0000000000007b1d */ /* 0x000fec0000010000 */
.L_x_7:
[----:B------:R-:W-:Y:S05]  /*09e0*/  @!P4 BRA `(.L_x_8) ;  /* 0x000000600030c947 */ /* 0x000fea0003800000 */
[----:B------:R-:W-:-:S13]  /*09f0*/  ISETP.GT.U32.AND P0, PT, R16, 0x1, PT ;  /* 0x000000011000780c */ /* 0x000fda0003f04070 */
[----:B0-----:R-:W-:Y:S05]  /*0a00*/  @P0 EXIT ;  /* 0x000000000000094d */ /* 0x001fea0003800000 */
[----:B------:R-:W-:Y:S01]  /*0a10*/  ULDC.64 UR4, c[0x0][0x650] ;  /* 0x0001940000047ab9 */ /* 0x000fe20000000a00 */
[----:B------:R-:W-:Y:S01]  /*0a20*/  PRMT R14, RZ, 0x7610, R14 ;  /* 0x00007610ff0e7816 */ /* 0x000fe2000000000e */
[----:B------:R-:W-:Y:S01]  /*0a30*/  IMAD.MOV.U32 R13, RZ, RZ, -0x1 ;  /* 0xffffffffff0d7424 */ /* 0x000fe200078e00ff */
[----:B------:R-:W-:Y:S01]  /*0a40*/  ISETP.GE.U32.AND P0, PT, R2, UR4, PT ;  /* 0x0000000402007c0c */ /* 0x000fe2000bf06070 */
[----:B------:R-:W-:Y:S02]  /*0a50*/  IMAD.MOV.U32 R12, RZ, RZ, -0x1 ;  /* 0xffffffffff0c7424 */ /* 0x000fe400078e00ff */
[----:B------:R-:W-:Y:S01]  /*0a60*/  IMAD.MOV.U32 R7, RZ, RZ, -0x1 ;  /* 0xffffffffff077424 */ /* 0x000fe200078e00ff */
[----:B------:R-:W-:-:S13]  /*0a70*/  ISETP.GE.U32.AND.EX P0, PT, R3, UR5, PT, P0 ;  /* 0x0000000503007c0c */ /* 0x000fda000bf06100 */
[----:B------:R-:W-:Y:S05]  /*0a80*/  @P0 BRA `(.L_x_9) ;  /* 0x0000000400280947 */ /* 0x000fea0003800000 */
[----:B------:R-:W0:Y:S01]  /*0a90*/  LDC.64 R22, c[0x0][0x628] ;  /* 0x00018a00ff167b82 */ /* 0x000e220000000a00 */
[----:B------:R-:W-:Y:S02]  /*0aa0*/  IMAD.MOV.U32 R12, RZ, RZ, R2 ;  /* 0x000000ffff0c7224 */ /* 0x000fe400078e0002 */
[----:B------:R-:W-:-:S05]  /*0ab0*/  IMAD.MOV.U32 R13, RZ, RZ, R3 ;  /* 0x000000ffff0d7224 */ /* 0x000fca00078e0003 */
[----:B------:R-:W1:Y:S08]  /*0ac0*/  LDC R18, c[0x0][0x630] ;  /* 0x00018c00ff127b82 */ /* 0x000e700000000800 */
[----:B------:R-:W2:Y:S01]  /*0ad0*/  LDC.64 R24, c[0x0][0x620] ;  /* 0x00018800ff187b82 */ /* 0x000ea20000000a00 */
[----:B0-----:R-:W-:-:S04]  /*0ae0*/  ISETP.NE.U32.AND P0, PT, R22, RZ, PT ;  /* 0x000000ff1600720c */ /* 0x001fc80003f05070 */
[----:B------:R-:W-:-:S13]  /*0af0*/  ISETP.NE.AND.EX P0, PT, R23, RZ, PT, P0 ;  /* 0x000000ff1700720c */ /* 0x000fda0003f05300 */
[----:B-12---:R-:W-:Y:S05]  /*0b00*/  @!P0 BRA `(.L_x_10) ;  /* 0x0000000000288947 */ /* 0x006fea0003800000 */
[----:B------:R-:W0:Y:S02]  /*0b10*/  LDC R7, c[0x0][0x634] ;  /* 0x00018d00ff077b82 */ /* 0x000e240000000800 */
[----:B0-----:R-:W-:-:S05]  /*0b20*/  IADD3 R7, P0, R2, R7, RZ ;  /* 0x0000000702077210 */ /* 0x001fca0007f1e0ff */
[----:B------:R-:W-:-:S04]  /*0b30*/  IMAD.X R19, RZ, RZ, R3, P0 ;  /* 0x000000ffff137224 */ /* 0x000fc800000e0603 */
[----:B------:R-:W-:-:S04]  /*0b40*/  IMAD.WIDE.U32 R12, R19, R22, RZ ;  /* 0x00000016130c7225 */ /* 0x000fc800078e00ff */
[----:B------:R-:W-:-:S04]  /*0b50*/  IMAD.WIDE.U32 R14, P0, R7, R23, R12 ;  /* 0x00000017070e7225 */ /* 0x000fc8000780000c */
[----:B------:R-:W-:-:S04]  /*0b60*/  IMAD.WIDE.U32 R12, R7, R22, RZ ;  /* 0x00000016070c7225 */ /* 0x000fc800078e00ff */
[----:B------:R-:W-:Y:S01]  /*0b70*/  IMAD.X R17, RZ, RZ, RZ, P0 ;  /* 0x000000ffff117224 */ /* 0x000fe200000e06ff */
[----:B------:R-:W-:Y:S01]  /*0b80*/  IADD3 RZ, P0, R13, R14, RZ ;  /* 0x0000000e0dff7210 */ /* 0x000fe20007f1e0ff */
[----:B------:R-:W-:-:S04]  /*0b90*/  IMAD.MOV.U32 R16, RZ, RZ, R15 ;  /* 0x000000ffff107224 */ /* 0x000fc800078e000f */
[----:B------:R-:W-:-:S08]  /*0ba0*/  IMAD.WIDE.U32.X R12, R19, R23, R16, P0 ;  /* 0x00000017130c7225 */ /* 0x000fd000000e0410 */
.L_x_10:
[----:B------:R-:W0:Y:S01]  /*0bb0*/  LDC.64 R28, c[0x0][0x640] ;  /* 0x00019000ff1c7b82 */ /* 0x000e220000000a00 */
[--C-:B------:R-:W-:Y:S01]  /*0bc0*/  SHF.R.U64 R27, R12, R18, R13.reuse ;  /* 0x000000120c1b7219 */ /* 0x100fe2000000120d */
[----:B------:R-:W-:Y:S01]  /*0bd0*/  IMAD R31, R11, R20, R8 ;  /* 0x000000140b1f7224 */ /* 0x000fe200078e0208 */
[----:B------:R-:W-:Y:S01]  /*0be0*/  SHF.R.U32.HI R7, RZ, R18, R13 ;  /* 0x00000012ff077219 */ /* 0x000fe2000001160d */
[----:B------:R-:W-:Y:S01]  /*0bf0*/  IMAD.MOV.U32 R23, RZ, RZ, 0x1 ;  /* 0x00000001ff177424 */ /* 0x000fe200078e00ff */
[----:B------:R-:W-:-:S03]  /*0c00*/  IADD3 R9, P0, RZ, -R27, RZ ;  /* 0x8000001bff097210 */ /* 0x000fc60007f1e0ff */
[----:B------:R-:W1:Y:S02]  /*0c10*/  LDC R22, c[0x0][0x618] ;  /* 0x00018600ff167b82 */ /* 0x000e640000000800 */
[----:B------:R-:W-:Y:S02]  /*0c20*/  IMAD.X R7, RZ, RZ, ~R7, P0 ;  /* 0x000000ffff077224 */ /* 0x000fe400000e0e07 */
[----:B------:R-:W-:-:S04]  /*0c30*/  IMAD.WIDE.U32 R12, R9, R24, R2 ;  /* 0x00000018090c7225 */ /* 0x000fc800078e0002 */
[----:B------:R-:W2:Y:S01]  /*0c40*/  LDC R18, c[0x0][0x608] ;  /* 0x00018200ff127b82 */ /* 0x000ea20000000800 */
[----:B------:R-:W-:Y:S02]  /*0c50*/  IMAD R14, R7, R24, RZ ;  /* 0x00000018070e7224 */ /* 0x000fe400078e02ff */
[----:B------:R-:W-:Y:S02]  /*0c60*/  IMAD.MOV.U32 R7, RZ, RZ, -0x1 ;  /* 0xffffffffff077424 */ /* 0x000fe400078e00ff */
[----:B------:R-:W-:-:S03]  /*0c70*/  IMAD R9, R9, R25, R14 ;  /* 0x0000001909097224 */ /* 0x000fc600078e020e */
[----:B------:R-:W3:Y:S01]  /*0c80*/  LDC R26, c[0x0][0x658] ;  /* 0x00019600ff1a7b82 */ /* 0x000ee20000000800 */
[----:B------:R-:W-:Y:S01]  /*0c90*/  IMAD.IADD R9, R13, 0x1, R9 ;  /* 0x000000010d097824 */ /* 0x000fe200078e0209 */
[----:B0-----:R-:W-:-:S04]  /*0ca0*/  ISETP.NE.U32.AND P0, PT, R28, RZ, PT ;  /* 0x000000ff1c00720c */ /* 0x001fc80003f05070 */
[----:B------:R-:W-:Y:S02]  /*0cb0*/  ISETP.NE.AND.EX P0, PT, R29, RZ, PT, P0 ;  /* 0x000000ff1d00720c */ /* 0x000fe40003f05300 */
[----:B------:R-:W0:Y:S01]  /*0cc0*/  LDC R24, c[0x0][0x600] ;  /* 0x00018000ff187b82 */ /* 0x000e220000000800 */
[-CC-:B-1----:R-:W-:Y:S02]  /*0cd0*/  SHF.R.U64 R16, R12, R22.reuse, R9.reuse ;  /* 0x000000160c107219 */ /* 0x182fe40000001209 */
[----:B------:R-:W-:-:S05]  /*0ce0*/  SHF.R.U32.HI R9, RZ, R22, R9 ;  /* 0x00000016ff097219 */ /* 0x000fca0000011609 */
[----:B------:R-:W1:Y:S01]  /*0cf0*/  LDC R19, c[0x0][0x648] ;  /* 0x00019200ff137b82 */ /* 0x000e620000000800 */
[-CC-:B--2---:R-:W-:Y:S02]  /*0d00*/  SHF.R.U64 R22, R16, R18.reuse, R9.reuse ;  /* 0x0000001210167219 */ /* 0x184fe40000001209 */
[----:B------:R-:W-:-:S05]  /*0d10*/  SHF.R.U32.HI R9, RZ, R18, R9 ;  /* 0x00000012ff097219 */ /* 0x000fca0000011609 */
[----:B------:R-:W2:Y:S01]  /*0d20*/  LDC R21, c[0x0][0x638] ;  /* 0x00018e00ff157b82 */ /* 0x000ea20000000800 */
[-CC-:B---3--:R-:W-:Y:S02]  /*0d30*/  SHF.R.U64 R18, R22, R26.reuse, R9.reuse ;  /* 0x0000001a16127219 */ /* 0x188fe40000001209 */
[-C--:B------:R-:W-:Y:S02]  /*0d40*/  SHF.L.U32 R7, R7, R26.reuse, RZ ;  /* 0x0000001a07077219 */ /* 0x080fe400000006ff */
[----:B------:R-:W-:Y:S01]  /*0d50*/  SHF.R.U32.HI R9, RZ, R26, R9 ;  /* 0x0000001aff097219 */ /* 0x000fe20000011609 */
[----:B------:R-:W-:Y:S01]  /*0d60*/  IMAD.MOV.U32 R8, RZ, RZ, R18 ;  /* 0x000000ffff087224 */ /* 0x000fe200078e0012 */
[----:B------:R-:W-:Y:S01]  /*0d70*/  LOP3.LUT R11, RZ, R7, RZ, 0x33, !PT ;  /* 0x00000007ff0b7212 */ /* 0x000fe200078e33ff */
[----:B------:R-:W3:Y:S01]  /*0d80*/  LDC R25, c[0x0][0x610] ;  /* 0x00018400ff197b82 */ /* 0x000ee20000000800 */
[----:B------:R-:W-:Y:S05]  /*0d90*/  @!P0 BRA `(.L_x_11) ;  /* 0x0000000000288947 */ /* 0x000fea0003800000 */
[----:B------:R-:W4:Y:S02]  /*0da0*/  LDC R7, c[0x0][0x64c] ;  /* 0x00019300ff077b82 */ /* 0x000f240000000800 */
[----:B----4-:R-:W-:-:S05]  /*0db0*/  IADD3 R7, P0, R18, R7, RZ ;  /* 0x0000000712077210 */ /* 0x010fca0007f1e0ff */
        /* <DEDUP_REMOVED lines=8> */
.L_x_11:
[----:B-1----:R-:W-:Y:S01]  /*0e40*/  SHF.R.U64 R9, R8, R19, R9 ;  /* 0x0000001308097219 */ /* 0x002fe20000001209 */
[----:B------:R-:W-:Y:S01]  /*0e50*/  IMAD.MOV.U32 R14, RZ, RZ, 0x1 ;  /* 0x00000001ff0e7424 */ /* 0x000fe200078e00ff */
[----:B------:R-:W-:Y:S01]  /*0e60*/  LOP3.LUT R8, R22, R11, RZ, 0xc0, !PT ;  /* 0x0000000b16087212 */ /* 0x000fe200078ec0ff */
[----:B0-----:R-:W-:Y:S01]  /*0e70*/  VIADD R11, R24, 0xffffffff ;  /* 0xffffffff180b7836 */ /* 0x001fe20000000000 */
[----:B------:R-:W-:Y:S01]  /*0e80*/  SHF.L.U32 R7, R23, R26, RZ ;  /* 0x0000001a17077219 */ /* 0x000fe200000006ff */
[----:B------:R-:W-:Y:S01]  /*0e90*/  IMAD.MOV R12, RZ, RZ, -R9 ;  /* 0x000000ffff0c7224 */ /* 0x000fe200078e0a09 */
[----:B------:R-:W-:Y:S02]  /*0ea0*/  SEL R10, R10, R31, !P2 ;  /* 0x0000001f0a0a7207 */ /* 0x000fe40005000000 */
[----:B------:R-:W-:Y:S01]  /*0eb0*/  LOP3.LUT R11, R16, R11, RZ, 0xc0, !PT ;  /* 0x0000000b100b7212 */ /* 0x000fe200078ec0ff */
[----:B------:R-:W-:Y:S02]  /*0ec0*/  IMAD R9, R7, R9, R8 ;  /* 0x0000000907097224 */ /* 0x000fe400078e0208 */
[----:B--2---:R-:W-:-:S02]  /*0ed0*/  IMAD R7, R12, R21, R18 ;  /* 0x000000150c077224 */ /* 0x004fc400078e0212 */
[----:B---3--:R-:W-:Y:S02]  /*0ee0*/  IMAD R10, R9, R25, R10 ;  /* 0x00000019090a7224 */ /* 0x008fe400078e020a */
[----:B------:R-:W-:-:S05]  /*0ef0*/  IMAD R7, R7, R24, R11 ;  /* 0x0000001807077224 */ /* 0x000fca00078e020b */
[----:B------:R-:W-:Y:S02]  /*0f00*/  SEL R12, R7, R10, !P2 ;  /* 0x0000000a070c7207 */ /* 0x000fe40005000000 */
[----:B------:R-:W-:Y:S01]  /*0f10*/  SEL R13, R10, R7, !P2 ;  /* 0x000000070a0d7207 */ /* 0x000fe20005000000 */
[----:B------:R-:W-:-:S07]  /*0f20*/  IMAD.MOV.U32 R7, RZ, RZ, R27 ;  /* 0x000000ffff077224 */ /* 0x000fce00078e001b */
.L_x_9:
[----:B------:R-:W-:-:S08]  /*0f30*/  NOP ;  /* 0x0000000000007918 */ /* 0x000fd00000000000 */
[----:B------:R-:W0:Y:S02]  /*0f40*/  USETMAXREG.TRY_ALLOC.CTAPOOL UP0, 0xe8 ;  /* 0x000000e8000079c8 */ /* 0x000e240008000600 */
[----:B0-----:R-:W-:-:S13]  /*0f50*/  PLOP3.LUT P0, PT, PT, PT, UP0, 0x80, 0x0 ;  /* 0x000000000000781c */ /* 0x001fda0003f0f008 */
[----:B------:R-:W-:Y:S05]  /*0f60*/  @!P0 BRA `(.L_x_9) ;  /* 0xfffffffc00f08947 */ /* 0x000fea000383ffff */
[----:B------:R-:W-:Y:S01]  /*0f70*/  ULDC.64 UR4, c[0x0][0x598] ;  /* 0x0001660000047ab9 */ /* 0x000fe20000000a00 */
[----:B------:R-:W-:Y:S01]  /*0f80*/  ULDC.64 UR16, c[0x0][0x208] ;  /* 0x0000820000107ab9 */ /* 0x000fe20000000a00 */
[----:B------:R-:W-:-:S04]  /*0f90*/  ISETP.NE.U32.AND P0, PT, RZ, UR4, PT ;  /* 0x00000004ff007c0c */ /* 0x000fc8000bf05070 */
[----:B------:R-:W-:-:S13]  /*0fa0*/  ISETP.NE.AND.EX P0, PT, RZ, UR5, PT, P0 ;  /* 0x00000005ff007c0c */ /* 0x000fda000bf05300 */
[----:B------:R-:W-:Y:S05]  /*0fb0*/  @!P0 BRA `(.L_x_12) ;  /* 0x00000000001c8947 */ /* 0x000fea0003800000 */
[----:B------:R-:W0:Y:S02]  /*0fc0*/  LDC.64 R8, c[0x0][0x598] ;  /* 0x00016600ff087b82 */ /* 0x000e240000000a00 */
[----:B0-----:R-:W2:Y:S02]  /*0fd0*/  LDG.E.64 R8, desc[UR16][R8.64] ;  /* 0x0000001008087981 */ /* 0x001ea4000c1e1b00 */
[----:B--2---:R-:W-:-:S04]  /*0fe0*/  ISETP.NE.U32.AND P0, PT, R8, RZ, PT ;  /* 0x000000ff0800720c */ /* 0x004fc80003f05070 */
[----:B------:R-:W-:-:S13]  /*0ff0*/  ISETP.NE.AND.EX P0, PT, R9, RZ, PT, P0 ;  /* 0x000000ff0900720c */ /* 0x000fda0003f05300 */
[----:B------:R-:W-:Y:S05]  /*1000*/  @!P0 BRA `(.L_x_12) ;  /* 0x0000000000088947 */ /* 0x000fea0003800000 */
[----:B------:R0:W5:Y:S01]  /*1010*/  LD.E R8, desc[UR16][R8.64] ;  /* 0x0000001008087980 */ /* 0x000162000c101900 */
[----:B------:R-:W-:Y:S05]  /*1020*/  BRA `(.L_x_13) ;  /* 0x0000000000207947 */ /* 0x000fea0003800000 */
.L_x_12:
[----:B------:R-:W-:Y:S02]  /*1030*/  ULDC.64 UR4, c[0x0][0x588] ;  /* 0x0001620000047ab9 */ /* 0x000fe40000000a00 */
[----:B------:R-:W-:-:S04]  /*1040*/  ISETP.NE.U32.AND P0, PT, RZ, UR4, PT ;  /* 0x00000004ff007c0c */ /* 0x000fc8000bf05070 */
[----:B------:R-:W-:-:S13]  /*1050*/  ISETP.NE.AND.EX P0, PT, RZ, UR5, PT, P0 ;  /* 0x00000005ff007c0c */ /* 0x000fda000bf05300 */
[----:B------:R-:W-:Y:S05]  /*1060*/  @!P0 BRA `(.L_x_14) ;  /* 0x00000000000c8947 */ /* 0x000fea0003800000 */
[----:B------:R-:W0:Y:S02]  /*1070*/  LDC.64 R8, c[0x0][0x588] ;  /* 0x00016200ff087b82 */ /* 0x000e240000000a00 */
[----:B0-----:R1:W5:Y:S01]  /*1080*/  LDG.E R8, desc[UR16][R8.64] ;  /* 0x0000001008087981 */ /* 0x001362000c1e1900 */
[----:B------:R-:W-:Y:S05]  /*1090*/  BRA `(.L_x_13) ;  /* 0x0000000000047947 */ /* 0x000fea0003800000 */
.L_x_14:
[----:B------:R-:W2:Y:S02]  /*10a0*/  LDC R8, c[0x0][0x580] ;  /* 0x00016000ff087b82 */ /* 0x000ea40000000800 */
.L_x_13:
[----:B------:R-:W-:Y:S02]  /*10b0*/  ULDC.64 UR4, c[0x0][0x5a0] ;  /* 0x0001680000047ab9 */ /* 0x000fe40000000a00 */
[----:B------:R-:W-:-:S04]  /*10c0*/  ISETP.NE.U32.AND P0, PT, RZ, UR4, PT ;  /* 0x00000004ff007c0c */ /* 0x000fc8000bf05070 */
[----:B------:R-:W-:-:S13]  /*10d0*/  ISETP.NE.AND.EX P0, PT, RZ, UR5, PT, P0 ;  /* 0x00000005ff007c0c */ /* 0x000fda000bf05300 */
[----:B------:R-:W-:Y:S05]  /*10e0*/  @!P0 BRA `(.L_x_15) ;  /* 0x00000000001c8947 */ /* 0x000fea0003800000 */
[----:B------:R-:W3:Y:S02]  /*10f0*/  LDC.64 R10, c[0x0][0x5a0] ;  /* 0x00016800ff0a7b82 */ /* 0x000ee40000000a00 */
[----:B---3--:R-:W3:Y:S02]  /*1100*/  LDG.E.64 R10, desc[UR16][R10.64] ;  /* 0x000000100a0a7981 */ /* 0x008ee4000c1e1b00 */
[----:B---3--:R-:W-:-:S04]  /*1110*/  ISETP.NE.U32.AND P0, PT, R10, RZ, PT ;  /* 0x000000ff0a00720c */ /* 0x008fc80003f05070 */
[----:B------:R-:W-:-:S13]  /*1120*/  ISETP.NE.AND.EX P0, PT, R11, RZ, PT, P0 ;  /* 0x000000ff0b00720c */ /* 0x000fda0003f05300 */
[----:B------:R-:W-:Y:S05]  /*1130*/  @!P0 BRA `(.L_x_15) ;  /* 0x0000000000088947 */ /* 0x000fea0003800000 */
[----:B01----:R0:W5:Y:S01]  /*1140*/  LD.E R9, desc[UR16][R10.64] ;  /* 0x000000100a097980 */ /* 0x003162000c101900 */
[----:B------:R-:W-:Y:S05]  /*1150*/  BRA `(.L_x_16) ;  /* 0x0000000000207947 */ /* 0x000fea0003800000 */
.L_x_15:
[----:B------:R-:W-:Y:S02]  /*1160*/  ULDC.64 UR4, c[0x0][0x590] ;  /* 0x0001640000047ab9 */ /* 0x000fe40000000a00 */
[----:B------:R-:W-:-:S04]  /*1170*/  ISETP.NE.U32.AND P0, PT, RZ, UR4, PT ;  /* 0x00000004ff007c0c */ /* 0x000fc8000bf05070 */
[----:B------:R-:W-:-:S13]  /*1180*/  ISETP.NE.AND.EX P0, PT, RZ, UR5, PT, P0 ;  /* 0x00000005ff007c0c */ /* 0x000fda000bf05300 */
[----:B------:R-:W-:Y:S05]  /*1190*/  @!P0 BRA `(.L_x_17) ;  /* 0x00000000000c8947 */ /* 0x000fea0003800000 */
[----:B------:R-:W0:Y:S02]  /*11a0*/  LDC.64 R10, c[0x0][0x590] ;  /* 0x00016400ff0a7b82 */ /* 0x000e240000000a00 */
[----:B01----:R1:W5:Y:S01]  /*11b0*/  LDG.E R9, desc[UR16][R10.64] ;  /* 0x000000100a097981 */ /* 0x003362000c1e1900 */
[----:B------:R-:W-:Y:S05]  /*11c0*/  BRA `(.L_x_16) ;  /* 0x0000000000047947 */ /* 0x000fea0003800000 */
.L_x_17:
[----:B01----:R-:W3:Y:S02]  /*11d0*/  LDC R9, c[0x0][0x584] ;  /* 0x00016100ff097b82 */ /* 0x003ee40000000800 */
.L_x_16:
[----:B------:R-:W-:-:S13]  /*11e0*/  LOP3.LUT P0, RZ, R14, 0xff, RZ, 0xc0, !PT ;  /* 0x000000ff0eff7812 */ /* 0x000fda000780c0ff */
[----:B------:R-:W-:Y:S05]  /*11f0*/  @!P0 EXIT ;  /* 0x000000000000894d */ /* 0x000fea0003800000 */
[----:B------:R-:W-:Y:S01]  /*1200*/  ULDC UR4, c[0x0][0x28c] ;  /* 0x0000a30000047ab9 */ /* 0x000fe20000000800 */
[----:B------:R-:W-:Y:S01]  /*1210*/  LOP3.LUT R111, R4, 0x1, RZ, 0xfc, !PT ;  /* 0x00000001046f7812 */ /* 0x000fe200078efcff */
[----:B------:R-:W-:-:S04]  /*1220*/  UIADD3 UR4, UR4, 0x7f, URZ ;  /* 0x0000007f04047890 */ /* 0x000fc8000fffe03f */
[----:B------:R-:W-:-:S04]  /*1230*/  USHF.R.S32.HI UR5, URZ, 0x1f, UR4 ;  /* 0x0000001f3f057899 */ /* 0x000fc80008011404 */
[----:B------:R-:W-:-:S03]  /*1240*/  ULEA.HI UR5, UR5, UR4, URZ, 0x7 ;  /* 0x0000000405057291 */ /* 0x000fc6000f8f383f */
[----:B------:R-:W-:Y:S01]  /*1250*/  UMOV UR4, URZ ;  /* 0x0000003f00047c82 */ /* 0x000fe20008000000 */
[----:B------:R-:W-:-:S03]  /*1260*/  USHF.R.S32.HI UR9, URZ, 0x7, UR5 ;  /* 0x000000073f097899 */ /* 0x000fc60008011405 */
[----:B------:R-:W-:-:S09]  /*1270*/  UMOV UR5, URZ ;  /* 0x0000003f00057c82 */ /* 0x000fd20008000000 */
.L_x_138:
[----:B01----:R-:W-:Y:S01]  /*1280*/  LOP3.LUT R10, R0, 0x80, RZ, 0xc0, !PT ;  /* 0x00000080000a7812 */ /* 0x003fe200078ec0ff */
[----:B------:R-:W0:Y:S01]  /*1290*/  S2UR UR13, SR_CgaCtaId ;  /* 0x00000000000d79c3 */ /* 0x000e220000008800 */
[----:B------:R-:W-:Y:S01]  /*12a0*/  UMOV UR12, 0x400 ;  /* 0x00000400000c7882 */ /* 0x000fe20000000000 */
[----:B------:R-:W-:Y:S01]  /*12b0*/  UMOV UR6, URZ ;  /* 0x0000003f00067c82 */ /* 0x000fe20008000000 */
[----:B------:R-:W-:Y:S01]  /*12c0*/  SHF.R.U32.HI R10, RZ, 0x7, R10 ;  /* 0x00000007ff0a7819 */ /* 0x000fe2000001160a */
[----:B------:R-:W-:Y:S01]  /*12d0*/  UMOV UR7, URZ ;  /* 0x0000003f00077c82 */ /* 0x000fe20008000000 */
[----:B------:R-:W-:Y:S01]  /*12e0*/  UMOV UR18, UR5 ;  /* 0x0000000500127c82 */ /* 0x000fe20008000000 */
[----:B------:R-:W-:Y:S02]  /*12f0*/  CS2R R14, SRZ ;  /* 0x00000000000e7805 */ /* 0x000fe4000001ff00 */
[----:B------:R-:W-:Y:S01]  /*1300*/  CS2R R16, SRZ ;  /* 0x0000000000107805 */ /* 0x000fe2000001ff00 */
[----:B------:R-:W1:Y:S01]  /*1310*/  LDC R11, c[0x0][0x28c] ;  /* 0x0000a300ff0b7b82 */ /* 0x000e620000000800 */
[----:B----4-:R-:W4:Y:S01]  /*1320*/  SHFL.IDX PT, R10, R10, RZ, 0x1f ;  /* 0x00001fff0a0a7589 */ /* 0x010f2200000e0000 */
[----:B------:R-:W-:-:S02]  /*1330*/  CS2R R18, SRZ ;  /* 0x0000000000127805 */ /* 0x000fc4000001ff00 */
[----:B------:R-:W-:Y:S02]  /*1340*/  CS2R R20, SRZ ;  /* 0x0000000000147805 */ /* 0x000fe4000001ff00 */
[----:B------:R-:W-:Y:S02]  /*1350*/  CS2R R22, SRZ ;  /* 0x0000000000167805 */ /* 0x000fe4000001ff00 */
[----:B------:R-:W-:Y:S02]  /*1360*/  CS2R R72, SRZ ;  /* 0x0000000000487805 */ /* 0x000fe4000001ff00 */
[----:B------:R-:W-:Y:S02]  /*1370*/  CS2R R74, SRZ ;  /* 0x00000000004a7805 */ /* 0x000fe4000001ff00 */
[----:B------:R-:W-:Y:S02]  /*1380*/  CS2R R76, SRZ ;  /* 0x00000000004c7805 */ /* 0x000fe4000001ff00 */
        /* <DEDUP_REMOVED lines=16> */
[----:B-1----:R-:W-:Y:S01]  /*1490*/  ISETP.GE.AND P0, PT, R11, 0x1, PT ;  /* 0x000000010b00780c */ /* 0x002fe20003f06270 */
[----:B------:R-:W-:Y:S01]  /*14a0*/  IMAD.U32 R112, RZ, RZ, UR4 ;  /* 0x00000004ff707e24 */ /* 0x000fe2000f8e00ff */
[----:B----4-:R-:W-:Y:S02]  /*14b0*/  R2UR UR8, R10 ;  /* 0x000000000a0872ca */ /* 0x010fe400000e0000 */
[----:B--2---:R-:W-:-:S02]  /*14c0*/  CS2R R24, SRZ ;  /* 0x0000000000187805 */ /* 0x004fc4000001ff00 */
        /* <DEDUP_REMOVED lines=10> */
[----:B------:R-:W-:Y:S01]  /*1570*/  CS2R R46, SRZ ;  /* 0x00000000002e7805 */ /* 0x000fe2000001ff00 */
[----:B------:R-:W-:Y:S01]  /*1580*/  ULEA.HI UR10, UR8, UR8, URZ, 0x1 ;  /* 0x00000008080a7291 */ /* 0x000fe2000f8f083f */
[----:B------:R-:W-:-:S02]  /*1590*/  CS2R R48, SRZ ;  /* 0x0000000000307805 */ /* 0x000fc4000001ff00 */
[----:B------:R-:W-:Y:S02]  /*15a0*/  CS2R R50, SRZ ;  /* 0x0000000000327805 */ /* 0x000fe4000001ff00 */
[----:B------:R-:W-:Y:S01]  /*15b0*/  CS2R R52, SRZ ;  /* 0x0000000000347805 */ /* 0x000fe2000001ff00 */
[----:B------:R-:W-:Y:S01]  /*15c0*/  ULOP3.LUT UR11, UR10, 0x7fffe, URZ, 0xc0, !UPT ;  /* 0x0007fffe0a0b7892 */ /* 0x000fe2000f8ec03f */
[----:B------:R-:W-:Y:S01]  /*15d0*/  CS2R R54, SRZ ;  /* 0x0000000000367805 */ /* 0x000fe2000001ff00 */
[----:B0-----:R-:W-:Y:S01]  /*15e0*/  ULEA UR10, UR13, UR12, 0x18 ;  /* 0x0000000c0d0a7291 */ /* 0x001fe2000f8ec03f */
[----:B------:R-:W-:Y:S01]  /*15f0*/  CS2R R56, SRZ ;  /* 0x0000000000387805 */ /* 0x000fe2000001ff00 */
[----:B------:R-:W-:Y:S01]  /*1600*/  UIADD3 UR11, UR8, -UR11, URZ ;  /* 0x8000000b080b7290 */ /* 0x000fe2000fffe03f */
[----:B------:R-:W-:Y:S02]  /*1610*/  CS2R R58, SRZ ;  /* 0x00000000003a7805 */ /* 0x000fe4000001ff00 */
[----:B------:R-:W-:Y:S01]  /*1620*/  CS2R R60, SRZ ;  /* 0x00000000003c7805 */ /* 0x000fe2000001ff00 */
[----:B------:R-:W-:Y:S01]  /*1630*/  UMOV UR8, URZ ;  /* 0x0000003f00087c82 */ /* 0x000fe20008000000 */
[----:B------:R-:W-:Y:S01]  /*1640*/  ULEA UR11, UR11, UR10, 0xd ;  /* 0x0000000a0b0b7291 */ /* 0x000fe2000f8e683f */
[----:B------:R-:W-:-:S02]  /*1650*/  CS2R R62, SRZ ;  /* 0x00000000003e7805 */ /* 0x000fc4000001ff00 */
[----:B------:R-:W-:Y:S02]  /*1660*/  CS2R R64, SRZ ;  /* 0x0000000000407805 */ /* 0x000fe4000001ff00 */
[----:B------:R-:W-:Y:S01]  /*1670*/  CS2R R66, SRZ ;  /* 0x0000000000427805 */ /* 0x000fe2000001ff00 */
[----:B------:R-:W-:Y:S01]  /*1680*/  UIADD3 UR11, UR11, 0x180, URZ ;  /* 0x000001800b0b7890 */ /* 0x000fe2000fffe03f */
[----:B------:R-:W-:Y:S02]  /*1690*/  CS2R R68, SRZ ;  /* 0x0000000000447805 */ /* 0x000fe4000001ff00 */
[----:B------:R-:W-:Y:S01]  /*16a0*/  CS2R R70, SRZ ;  /* 0x0000000000467805 */ /* 0x000fe2000001ff00 */
[----:B------:R-:W-:-:S04]  /*16b0*/  USHF.R.U32.HI UR11, URZ, 0x4, UR11 ;  /* 0x000000043f0b7899 */ /* 0x000fc8000801160b */
[----:B------:R-:W-:Y:S01]  /*16c0*/  ULOP3.LUT UR11, UR11, 0x3fff, URZ, 0xc0, !UPT ;  /* 0x00003fff0b0b7892 */ /* 0x000fe2000f8ec03f */
[----:B------:R-:W-:Y:S11]  /*16d0*/  @!P0 BRA `(.L_x_18) ;  /* 0x0000000400fc8947 */ /* 0x000ff60003800000 */
[----:B------:R-:W-:-:S13]  /*16e0*/  ISETP.NE.AND P1, PT, R111, 0x3, PT ;  /* 0x000000036f00780c */ /* 0x000fda0003f25270 */
[----:B------:R-:W-:Y:S05]  /*16f0*/  @!P1 BRA `(.L_x_19) ;  /* 0x0000000000049947 */ /* 0x000fea0003800000 */
[----:B------:R-:W-:Y:S01]  /*1700*/  BPT.TRAP 0x1 ;  /* 0x000000040000795c */ /* 0x000fe20000300000 */
.L_x_19:
[----:B------:R-:W-:Y:S01]  /*1710*/  ULEA UR6, UR5, UR10, 0x3 ;  /* 0x0000000a05067291 */ /* 0x000fe2000f8e183f */
[----:B------:R-:W-:-:S05]  /*1720*/  IMAD.U32 R10, RZ, RZ, UR4 ;  /* 0x00000004ff0a7e24 */ /* 0x000fca000f8e00ff */
[----:B------:R-:W-:-:S04]  /*1730*/  SHF.L.U32 R10, R10, 0x1f, RZ ;  /* 0x0000001f0a0a7819 */ /* 0x000fc800000006ff */
[----:B------:R0:W1:Y:S01]  /*1740*/  SYNCS.PHASECHK.TRANS64.TRYWAIT P0, [UR6], R10 ;  /* 0x0000000aff0075a7 */ /* 0x0000620008000146 */
[----:B------:R-:W-:Y:S05]  /*1750*/  @!P1 BRA `(.L_x_20) ;  /* 0x0000000000049947 */ /* 0x000fea0003800000 */
[----:B------:R-:W-:Y:S01]  /*1760*/  BPT.TRAP 0x1 ;  /* 0x000000040000795c */ /* 0x000fe20000300000 */
.L_x_20:
[----:B-1----:R-:W-:Y:S05]  /*1770*/  @P0 BRA `(.L_x_21) ;  /* 0x0000000000080947 */ /* 0x002fea0003800000 */
[----:B------:R-:W1:Y:S02]  /*1780*/  SYNCS.PHASECHK.TRANS64.TRYWAIT P0, [UR6], R10 ;  /* 0x0000000aff0075a7 */ /* 0x000e640008000146 */
[----:B-1----:R-:W-:Y:S05]  /*1790*/  @!P0 BRA `(.L_x_22) ;  /* 0x0000006800ac8947 */ /* 0x002fea0003800000 */
.L_x_21:
[----:B------:R-:W-:Y:S01]  /*17a0*/  UIADD3 UR6, UR10, 0x20180, URZ ;  /* 0x000201800a067890 */ /* 0x000fe2000fffe03f */
[----:B------:R-:W-:Y:S01]  /*17b0*/  WARPGROUP.ARRIVE ;  /* 0x00000000000079c5 */ /* 0x000fe20000000000 */
[----:B------:R-:W-:Y:S01]  /*17c0*/  ULOP3.LUT UR8, UR11, 0x10000, URZ, 0xfc, !UPT ;  /* 0x000100000b087892 */ /* 0x000fe2000f8efc3f */
[----:B------:R-:W-:Y:S01]  /*17d0*/  CS2R R14, SRZ ;  /* 0x00000000000e7805 */ /* 0x000fe2000001ff00 */
[----:B------:R-:W-:Y:S01]  /*17e0*/  USHF.R.U32.HI UR6, URZ, 0x4, UR6 ;  /* 0x000000043f067899 */ /* 0x000fe20008011606 */
[----:B------:R-:W-:Y:S01]  /*17f0*/  CS2R R16, SRZ ;  /* 0x0000000000107805 */ /* 0x000fe2000001ff00 */
[----:B------:R-:W-:Y:S01]  /*1800*/  UMOV UR13, 0x40000040 ;  /* 0x40000040000d7882 */ /* 0x000fe20000000000 */
[----:B------:R-:W-:Y:S01]  /*1810*/  UMOV UR15, 0x40000040 ;  /* 0x40000040000f7882 */ /* 0x000fe20000000000 */
[----:B------:R-:W-:Y:S01]  /*1820*/  ULOP3.LUT UR6, UR6, 0x3fff, URZ, 0xc0, !UPT ;  /* 0x00003fff06067892 */ /* 0x000fe2000f8ec03f */
[----:B------:R-:W-:Y:S02]  /*1830*/  CS2R R18, SRZ ;  /* 0x0000000000127805 */ /* 0x000fe4000001ff00 */
[----:B------:R-:W-:-:S02]  /*1840*/  CS2R R20, SRZ ;  /* 0x0000000000147805 */ /* 0x000fc4000001ff00 */
[----:B------:R-:W-:Y:S01]  /*1850*/  CS2R R22, SRZ ;  /* 0x0000000000167805 */ /* 0x000fe2000001ff00 */
[----:B------:R-:W-:Y:S01]  /*1860*/  ULOP3.LUT UR7, UR6, 0x10000, URZ, 0xfc, !UPT ;  /* 0x0001000006077892 */ /* 0x000fe2000f8efc3f */
[----:B------:R-:W-:Y:S01]  /*1870*/  CS2R R72, SRZ ;  /* 0x0000000000487805 */ /* 0x000fe2000001ff00 */
[----:B------:R-:W-:Y:S01]  /*1880*/  ULEA UR6, UR5, UR8, 0xa ;  /* 0x0000000805067291 */ /* 0x000fe2000f8e503f */
[----:B------:R-:W-:Y:S01]  /*1890*/  CS2R R74, SRZ ;  /* 0x00000000004a7805 */ /* 0x000fe2000001ff00 */
[----:B------:R-:W-:Y:S01]  /*18a0*/  UIMAD UR7, UR5, 0x300, UR7 ;  /* 0x00000300050778a4 */ /* 0x000fe2000f8e0207 */
[----:B------:R-:W-:Y:S02]  /*18b0*/  CS2R R76, SRZ ;  /* 0x00000000004c7805 */ /* 0x000fe4000001ff00 */
[----:B------:R-:W-:Y:S02]  /*18c0*/  CS2R R78, SRZ ;  /* 0x00000000004e7805 */ /* 0x000fe4000001ff00 */
[----:B------:R-:W-:-:S02]  /*18d0*/  CS2R R80, SRZ ;  /* 0x0000000000507805 */ /* 0x000fc4000001ff00 */
[----:B------:R-:W-:Y:S01]  /*18e0*/  CS2R R82, SRZ ;  /* 0x0000000000527805 */ /* 0x000fe2000001ff00 */
[----:B------:R-:W-:Y:S01]  /*18f0*/  UMOV UR12, UR6 ;  /* 0x00000006000c7c82 */ /* 0x000fe20008000000 */
[----:B------:R-:W-:Y:S01]  /*1900*/  CS2R R84, SRZ ;  /* 0x0000000000547805 */ /* 0x000fe2000001ff00 */
[----:B------:R-:W-:Y:S01]  /*1910*/  UMOV UR14, UR7 ;  /* 0x00000007000e7c82 */ /* 0x000fe20008000000 */
[----:B------:R-:W-:Y:S01]  /*1920*/  CS2R R86, SRZ ;  /* 0x0000000000567805 */ /* 0x000fe2000001ff00 */
[----:B------:R-:W-:Y:S01]  /*1930*/  QGMMA.64x96x32.F32.E4M3.E4M3 R24, gdesc[UR12], RZ, !UPT ;  /* 0x016000000c1879f3 */ /* 0x000fe2000c7008ff */
[----:B------:R-:W-:Y:S01]  /*1940*/  UIADD3 UR12, UR6, 0x2, URZ ;  /* 0x00000002060c7890 */ /* 0x000fe2000fffe03f */
[----:B------:R-:W-:Y:S01]  /*1950*/  CS2R R88, SRZ ;  /* 0x0000000000587805 */ /* 0x000fe2000001ff00 */
[----:B------:R-:W-:Y:S01]  /*1960*/  UIADD3 UR14, UR7, 0x2, URZ ;  /* 0x00000002070e7890 */ /* 0x000fe2000fffe03f */
[----:B------:R-:W-:Y:S01]  /*1970*/  CS2R R90, SRZ ;  /* 0x00000000005a7805 */ /* 0x000fe2000001ff00 */
[----:B------:R-:W-:Y:S01]  /*1980*/  UMOV UR13, 0x40000040 ;  /* 0x40000040000d7882 */ /* 0x000fe20000000000 */
[----:B------:R-:W-:Y:S01]  /*1990*/  UMOV UR15, 0x40000040 ;  /* 0x40000040000f7882 */ /* 0x000fe20000000000 */
        /* <DEDUP_REMOVED lines=8> */
[----:B------:R-:W-:Y:S01]  /*1a20*/  CS2R R108, SRZ ;  /* 0x00000000006c7805 */ /* 0x000fe2000001ff00 */
[----:B------:R-:W-:Y:S01]  /*1a30*/  QGMMA.64x96x32.F32.E4M3.E4M3 R24, gdesc[UR12], R24 ;  /* 0x016000000c1879f3 */ /* 0x000fe20008700818 */
[----:B------:R-:W-:Y:S02]  /*1a40*/  UIADD3 UR12, UR6, 0x4, URZ ;  /* 0x00000004060c7890 */ /* 0x000fe4000fffe03f */
[----:B------:R-:W-:Y:S01]  /*1a50*/  UIADD3 UR14, UR7, 0x4, URZ ;  /* 0x00000004070e7890 */ /* 0x000fe2000fffe03f */
[----:B------:R-:W-:Y:S01]  /*1a60*/  UMOV UR13, 0x40000040 ;  /* 0x40000040000d7882 */ /* 0x000fe20000000000 */
[----:B------:R-:W-:-:S07]  /*1a70*/  UMOV UR15, 0x40000040 ;  /* 0x40000040000f7882 */ /* 0x000fce0000000000 */
[----:B------:R-:W-:Y:S01]  /*1a80*/  QGMMA.64x96x32.F32.E4M3.E4M3 R24, gdesc[UR12], R24 ;  /* 0x016000000c1879f3 */ /* 0x000fe20008700818 */
[----:B------:R-:W-:Y:S02]  /*1a90*/  UIADD3 UR14, UR7, 0x6, URZ ;  /* 0x00000006070e7890 */ /* 0x000fe4000fffe03f */
[----:B------:R-:W-:Y:S01]  /*1aa0*/  UIADD3 UR12, UR6, 0x6, URZ ;  /* 0x00000006060c7890 */ /* 0x000fe2000fffe03f */
[----:B------:R-:W-:Y:S01]  /*1ab0*/  ULDC UR7, c[0x0][0x50c] ;  /* 0x0001430000077ab9 */ /* 0x000fe20000000800 */
[----:B------:R-:W-:Y:S01]  /*1ac0*/  UMOV UR13, 0x40000040 ;  /* 0x40000040000d7882 */ /* 0x000fe20000000000 */
[----:B------:R-:W-:Y:S01]  /*1ad0*/  UISETP.NE.AND UP0, UPT, UR7, 0x4, UPT ;  /* 0x000000040700788c */ /* 0x000fe2000bf05270 */
[----:B------:R-:W-:Y:S01]  /*1ae0*/  UMOV UR15, 0x40000040 ;  /* 0x40000040000f7882 */ /* 0x000fe20000000000 */
[----:B------:R-:W-:Y:S02]  /*1af0*/  UMOV UR6, 0x4 ;  /* 0x0000000400067882 */ /* 0x000fe40000000000 */
[----:B------:R-:W-:-:S06]  /*1b00*/  USEL UR7, URZ, 0x1, UP0 ;  /* 0x000000013f077887 */ /* 0x000fcc0008000000 */
[----:B------:R-:W-:Y:S01]  /*1b10*/  ISETP.NE.AND P0, PT, RZ, UR7, PT ;  /* 0x00000007ff007c0c */ /* 0x000fe2000bf05270 */
[----:B------:R-:W-:-:S12]  /*1b20*/  QGMMA.64x96x32.F32.E4M3.E4M3 R24, gdesc[UR12], R24, gsb0 ;  /* 0x016000000c1879f3 */ /* 0x000fd80008000818 */
[----:B------:R-:W-:Y:S05]  /*1b30*/  @!P0 BRA `(.L_x_23) ;  /* 0x0000000000c88947 */ /* 0x000fea0003800000 */
[----:B------:R-:W-:Y:S02]  /*1b40*/  WARPGROUP.DEPBAR.LE gsb0, 0x0 ;  /* 0x00008000000079c5 */ /* 0x000fe40000010000 */
[----:B------:R-:W-:-:S01]  /*1b50*/  FADD R109, RZ, R24 ;  /* 0x00000018ff6d7221 */ /* 0x000fc20000000000 */
[----:B------:R-:W-:Y:S01]  /*1b60*/  FADD R108, RZ, R25 ;  /* 0x00000019ff6c7221 */ /* 0x000fe20000000000 */
        /* <DEDUP_REMOVED lines=46> */
[----:B------:R-:W-:-:S06]  /*1e50*/  UMOV UR6, URZ ;  /* 0x0000003f00067c82 */ /* 0x000fcc0008000000 */
.L_x_23:
[----:B------:R-:W-:-:S04]  /*1e60*/  UIADD3 UR18, UR5, 0x1, URZ ;  /* 0x0000000105127890 */ /* 0x000fc8000fffe03f */
[----:B------:R-:W-:-:S04]  /*1e70*/  UISETP.NE.AND UP0, UPT, UR18, 0x8, UPT ;  /* 0x000000081200788c */ /* 0x000fc8000bf05270 */
[----:B------:R-:W-:Y:S02]  /*1e80*/  USEL UR8, URZ, 0x1, UP0 ;  /* 0x000000013f087887 */ /* 0x000fe40008000000 */
[----:B------:R-:W-:Y:S02]  /*1e90*/  USEL UR18, UR18, URZ, UP0 ;  /* 0x0000003f12127287 */ /* 0x000fe40008000000 */
[----:B------:R-:W-:-:S06]  /*1ea0*/  ULOP3.LUT UR8, UR4, UR8, URZ, 0x3c, !UPT ;  /* 0x0000000804087292 */ /* 0x000fcc000f8e3c3f */
[----:B------:R-:W-:Y:S01]  /*1eb0*/  IMAD.U32 R112, RZ, RZ, UR8 ;  /* 0x00000008ff707e24 */ /* 0x000fe2000f8e00ff */
[----:B------:R-:W-:-:S06]  /*1ec0*/  UMOV UR8, 0x1 ;  /* 0x0000000100087882 */ /* 0x000fcc0000000000 */
.L_x_18:
[----:B------:R-:W-:-:S04]  /*1ed0*/  UISETP.LT.AND UP0, UPT, UR9, 0x1, UPT ;  /* 0x000000010900788c */ /* 0x000fc8000bf01270 */
[----:B------:R-:W-:-:S04]  /*1ee0*/  USEL UR12, UR9, 0x1, UP0 ;  /* 0x00000001090c7887 */ /* 0x000fc80008000000 */
[----:B------:R-:W-:-:S04]  /*1ef0*/  UIADD3 UR12, UR9, -UR12, URZ ;  /* 0x8000000c090c7290 */ /* 0x000fc8000fffe03f */
[----:B------:R-:W-:-:S06]  /*1f00*/  UISETP.GE.AND UP0, UPT, UR12, 0x1, UPT ;  /* 0x000000010c00788c */ /* 0x000fcc000bf06270 */
[----:B------:R-:W-:-:S13]  /*1f10*/  PLOP3.LUT P0, PT, PT, PT, UP0, 0x80, 0x0 ;  /* 0x000000000000781c */ /* 0x000fda0003f0f008 */
[----:B------:R-:W-:Y:S05]  /*1f20*/  @!P0 BRA `(.L_x_24) ;  /* 0x0000000400f88947 */ /* 0x000fea0003800000 */
[----:B01----:R-:W-:Y:S01]  /*1f30*/  IMAD.U32 R10, RZ, RZ, UR12 ;  /* 0x0000000cff0a7e24 */ /* 0x003fe2000f8e00ff */
[----:B------:R-:W-:Y:S01]  /*1f40*/  ULDC UR19, c[0x0][0x50c] ;  /* 0x0001430000137ab9 */ /* 0x000fe20000000800 */
[----:B------:R-:W-:-:S07]  /*1f50*/  IMAD.U32 R11, RZ, RZ, UR5 ;  /* 0x00000005ff0b7e24 */ /* 0x000fce000f8e00ff */
.L_x_32:
[----:B------:R-:W-:-:S13]  /*1f60*/  ISETP.NE.AND P1, PT, R111, 0x3, PT ;  /* 0x000000036f00780c */ /* 0x000fda0003f25270 */
[----:B------:R-:W-:Y:S05]  /*1f70*/  @!P1 BRA `(.L_x_25) ;  /* 0x0000000000049947 */ /* 0x000fea0003800000 */
[----:B------:R-:W-:Y:S01]  /*1f80*/  BPT.TRAP 0x1 ;  /* 0x000000040000795c */ /* 0x000fe20000300000 */
.L_x_25:
[----:B------:R-:W0:Y:S01]  /*1f90*/  S2UR UR12, SR_CgaCtaId ;  /* 0x00000000000c79c3 */ /* 0x000e220000008800 */
[----:B------:R-:W-:Y:S01]  /*1fa0*/  UMOV UR10, 0x400 ;  /* 0x00000400000a7882 */ /* 0x000fe20000000000 */
[----:B------:R-:W-:Y:S01]  /*1fb0*/  SHF.L.U32 R110, R112, 0x1f, RZ ;  /* 0x0000001f706e7819 */ /* 0x000fe200000006ff */
[----:B0-----:R-:W-:-:S04]  /*1fc0*/  ULEA UR10, UR12, UR10, 0x18 ;  /* 0x0000000a0c0a7291 */ /* 0x001fc8000f8ec03f */
[----:B------:R-:W-:-:S09]  /*1fd0*/  ULEA UR12, UR18, UR10, 0x3 ;  /* 0x0000000a120c7291 */ /* 0x000fd2000f8e183f */
[----:B------:R0:W1:Y:S01]  /*1fe0*/  SYNCS.PHASECHK.TRANS64.TRYWAIT P0, [UR12], R110 ;  /* 0x0000006eff0075a7 */ /* 0x000062000800014c */
[----:B------:R-:W-:Y:S05]  /*1ff0*/  @!P1 BRA `(.L_x_26) ;  /* 0x0000000000049947 */ /* 0x000fea0003800000 */
[----:B------:R-:W-:Y:S01]  /*2000*/  BPT.TRAP 0x1 ;  /* 0x000000040000795c */ /* 0x000fe20000300000 */
.L_x_26:
[----:B-1----:R-:W-:Y:S05]  /*2010*/  @P0 BRA `(.L_x_27) ;  /* 0x0000000000080947 */ /* 0x002fea0003800000 */
[----:B------:R-:W1:Y:S02]  /*2020*/  SYNCS.PHASECHK.TRANS64.TRYWAIT P0, [UR12], R110 ;  /* 0x0000006eff0075a7 */ /* 0x000e64000800014c */
[----:B-1----:R-:W-:Y:S05]  /*2030*/  @!P0 BRA `(.L_x_28) ;  /* 0x00000060009c8947 */ /* 0x002fea0003800000 */
.L_x_27:
[----:B------:R-:W-:Y:S01]  /*2040*/  UIADD3 UR12, UR10, 0x20180, URZ ;  /* 0x000201800a0c7890 */ /* 0x000fe2000fffe03f */
[----:B------:R-:W-:Y:S01]  /*2050*/  WARPGROUP.ARRIVE ;  /* 0x00000000000079c5 */ /* 0x000fe20000000000 */
[----:B------:R-:W-:Y:S02]  /*2060*/  UISETP.NE.AND UP0, UPT, UR7, URZ, UPT ;  /* 0x0000003f0700728c */ /* 0x000fe4000bf05270 */
[----:B------:R-:W-:Y:S02]  /*2070*/  USHF.R.U32.HI UR12, URZ, 0x4, UR12 ;  /* 0x000000043f0c7899 */ /* 0x000fe4000801160c */
[----:B------:R-:W-:Y:S02]  /*2080*/  USEL UR8, UR8, URZ, !UP0 ;  /* 0x0000003f08087287 */ /* 0x000fe4000c000000 */
[----:B------:R-:W-:Y:S02]  /*2090*/  ULOP3.LUT UR12, UR12, 0x3fff, URZ, 0xc0, !UPT ;  /* 0x00003fff0c0c7892 */ /* 0x000fe4000f8ec03f */
[----:B------:R-:W-:-:S02]  /*20a0*/  UISETP.NE.U32.AND UP0, UPT, UR8, URZ, UPT ;  /* 0x0000003f0800728c */ /* 0x000fc4000bf05070 */
[----:B------:R-:W-:Y:S02]  /*20b0*/  ULOP3.LUT UR7, UR11, 0x10000, URZ, 0xfc, !UPT ;  /* 0x000100000b077892 */ /* 0x000fe4000f8efc3f */
[----:B------:R-:W-:Y:S02]  /*20c0*/  ULOP3.LUT UR8, UR12, 0x10000, URZ, 0xfc, !UPT ;  /* 0x000100000c087892 */ /* 0x000fe4000f8efc3f */
[----:B------:R-:W-:Y:S02]  /*20d0*/  ULEA UR7, UR18, UR7, 0xa ;  /* 0x0000000712077291 */ /* 0x000fe4000f8e503f */
[----:B------:R-:W-:Y:S01]  /*20e0*/  UIMAD UR8, UR18, 0x300, UR8 ;  /* 0x00000300120878a4 */ /* 0x000fe2000f8e0208 */
[----:B------:R-:W-:Y:S01]  /*20f0*/  UMOV UR13, 0x40000040 ;  /* 0x40000040000d7882 */ /* 0x000fe20000000000 */
[----:B------:R-:W-:Y:S01]  /*2100*/  UMOV UR15, 0x40000040 ;  /* 0x40000040000f7882 */ /* 0x000fe20000000000 */
[----:B------:R-:W-:Y:S02]  /*2110*/  UIADD3 UR6, UR6, 0x4, URZ ;  /* 0x0000000406067890 */ /* 0x000fe4000fffe03f */
[----:B------:R-:W-:-:S02]  /*2120*/  UMOV UR12, UR7 ;  /* 0x00000007000c7c82 */ /* 0x000fc40008000000 */
[----:B------:R-:W-:Y:S02]  /*2130*/  UMOV UR14, UR8 ;  /* 0x00000008000e7c82 */ /* 0x000fe40008000000 */
[----:B------:R-:W-:Y:S01]  /*2140*/  QGMMA.64x96x32.F32.E4M3.E4M3 R24, gdesc[UR12], R24, UP0 ;  /* 0x016000000c1879f3 */ /* 0x000fe2000bf00818 */
[----:B------:R-:W-:Y:S02]  /*2150*/  UIADD3 UR12, UR7, 0x2, URZ ;  /* 0x00000002070c7890 */ /* 0x000fe4000fffe03f */
[----:B------:R-:W-:Y:S01]  /*2160*/  UIADD3 UR14, UR8, 0x2, URZ ;  /* 0x00000002080e7890 */ /* 0x000fe2000fffe03f */
[----:B------:R-:W-:Y:S01]  /*2170*/  UMOV UR13, 0x40000040 ;  /* 0x40000040000d7882 */ /* 0x000fe20000000000 */
[----:B------:R-:W-:Y:S01]  /*2180*/  UMOV UR15, 0x40000040 ;  /* 0x40000040000f7882 */ /* 0x000fe20000000000 */
[----:B------:R-:W-:-:S06]  /*2190*/  UISETP.NE.AND UP0, UPT, UR6, UR19, UPT ;  /* 0x000000130600728c */ /* 0x000fcc000bf05270 */
        /* <DEDUP_REMOVED lines=8> */
[----:B------:R-:W-:Y:S01]  /*2220*/  UMOV UR13, 0x40000040 ;  /* 0x40000040000d7882 */ /* 0x000fe20000000000 */
[----:B------:R-:W-:Y:S01]  /*2230*/  UMOV UR15, 0x40000040 ;  /* 0x40000040000f7882 */ /* 0x000fe20000000000 */
[----:B------:R-:W-:-:S06]  /*2240*/  USEL UR7, URZ, 0x1, UP0 ;  /* 0x000000013f077887 */ /* 0x000fcc0008000000 */
[----:B------:R-:W-:Y:S01]  /*2250*/  ISETP.NE.AND P0, PT, RZ, UR7, PT ;  /* 0x00000007ff007c0c */ /* 0x000fe2000bf05270 */
[----:B------:R-:W-:Y:S03]  /*2260*/  QGMMA.64x96x32.F32.E4M3.E4M3 R24, gdesc[UR12], R24, gsb0 ;  /* 0x016000000c1879f3 */ /* 0x000fe60008000818 */
[----:B------:R-:W-:-:S09]  /*2270*/  WARPGROUP.DEPBAR.LE gsb0, 0x1 ;  /* 0x00008000000079c5 */ /* 0x000fd20000010100 */
[----:B------:R-:W-:Y:S05]  /*2280*/  @!P0 BRA `(.L_x_29) ;  /* 0x0000000000c88947 */ /* 0x000fea0003800000 */
[----:B------:R-:W-:Y:S02]  /*2290*/  WARPGROUP.DEPBAR.LE gsb0, 0x0 ;  /* 0x00008000000079c5 */ /* 0x000fe40000010000 */
[----:B------:R-:W-:-:S01]  /*22a0*/  FADD R109, R24, R109 ;  /* 0x0000006d186d7221 */ /* 0x000fc20000000000 */
[----:B------:R-:W-:Y:S01]  /*22b0*/  FADD R108, R25, R108 ;  /* 0x0000006c196c7221 */ /* 0x000fe20000000000 */
        /* <DEDUP_REMOVED lines=46> */
[----:B------:R-:W-:-:S06]  /*25a0*/  UMOV UR6, URZ ;  /* 0x0000003f00067c82 */ /* 0x000fcc0008000000 */
.L_x_29:
[----:B------:R-:W-:Y:S05]  /*25b0*/  @!P1 BRA `(.L_x_30) ;  /* 0x0000000000049947 */ /* 0x000fea0003800000 */
[----:B------:R-:W-:Y:S01]  /*25c0*/  BPT.TRAP 0x1 ;  /* 0x000000040000795c */ /* 0x000fe20000300000 */
.L_x_30:
[----:B------:R-:W-:-:S13]  /*25d0*/  ISETP.NE.AND P0, PT, R6, RZ, PT ;  /* 0x000000ff0600720c */ /* 0x000fda0003f05270 */
[----:B01----:R-:W-:-:S05]  /*25e0*/  @P0 LEA R110, R11, UR10, 0x3 ;  /* 0x0000000a0b6e0c11 */ /* 0x003fca000f8e18ff */
[----:B------:R-:W-:-:S05]  /*25f0*/  @P0 VIADD R110, R110, 0x40 ;  /* 0x000000406e6e0836 */ /* 0x000fca0000000000 */
[----:B------:R-:W-:-:S04]  /*2600*/  @P0 PRMT R110, R5, 0x654, R110 ;  /* 0x00000654056e0816 */ /* 0x000fc8000000006e */
[----:B------:R0:W-:Y:S01]  /*2610*/  @P0 SYNCS.ARRIVE.TRANS64.RED.A1T0 RZ, [R110+URZ], RZ ;  /* 0x000000ff6eff09a7 */ /* 0x0001e2000810043f */
[----:B------:R-:W-:-:S13]  /*2620*/  ISETP.GT.U32.AND P0, PT, R4, 0x1, PT ;  /* 0x000000010400780c */ /* 0x000fda0003f04070 */
[----:B0-----:R-:W-:Y:S05]  /*2630*/  @P0 BRA `(.L_x_31) ;  /* 0x0000000000040947 */ /* 0x001fea0003800000 */
[----:B------:R-:W-:Y:S01]  /*2640*/  BPT.TRAP 0x1 ;  /* 0x000000040000795c */ /* 0x000fe20000300000 */
.L_x_31:
[----:B------:R-:W-:Y:S01]  /*2650*/  UIADD3 UR18, UR18, 0x1, URZ ;  /* 0x0000000112127890 */ /* 0x000fe2000fffe03f */
[C---:B------:R-:W-:Y:S01]  /*2660*/  ISETP.GT.AND P1, PT, R10.reuse, 0x1, PT ;  /* 0x000000010a00780c */ /* 0x040fe20003f24270 */
[----:B------:R-:W-:Y:S02]  /*2670*/  VIADD R11, R11, 0x1 ;  /* 0x000000010b0b7836 */ /* 0x000fe40000000000 */
[----:B------:R-:W-:Y:S01]  /*2680*/  UISETP.NE.AND UP0, UPT, UR18, 0x8, UPT ;  /* 0x000000081200788c */ /* 0x000fe2000bf05270 */
[----:B------:R-:W-:Y:S02]  /*2690*/  VIADD R10, R10, 0xffffffff ;  /* 0xffffffff0a0a7836 */ /* 0x000fe40000000000 */
[C---:B------:R-:W-:Y:S01]  /*26a0*/  ISETP.NE.AND P0, PT, R11.reuse, 0x8, PT ;  /* 0x000000080b00780c */ /* 0x040fe20003f05270 */
[----:B------:R-:W-:Y:S02]  /*26b0*/  USEL UR8, URZ, 0x1, UP0 ;  /* 0x000000013f087887 */ /* 0x000fe40008000000 */
[----:B------:R-:W-:Y:S01]  /*26c0*/  USEL UR18, UR18, URZ, UP0 ;  /* 0x0000003f12127287 */ /* 0x000fe20008000000 */
[----:B------:R-:W-:-:S03]  /*26d0*/  SEL R11, R11, RZ, P0 ;  /* 0x000000ff0b0b7207 */ /* 0x000fc60000000000 */
[----:B------:R-:W-:Y:S01]  /*26e0*/  LOP3.LUT R112, R112, UR8, RZ, 0x3c, !PT ;  /* 0x0000000870707c12 */ /* 0x000fe2000f8e3cff */
[----:B------:R-:W-:Y:S01]  /*26f0*/  UMOV UR8, 0x1 ;  /* 0x0000000100087882 */ /* 0x000fe20000000000 */
[----:B------:R-:W-:Y:S06]  /*2700*/  @P1 BRA `(.L_x_32) ;  /* 0xfffffff800141947 */ /* 0x000fec000383ffff */
.L_x_24:
[----:B------:R-:W-:Y:S01]  /*2710*/  UISETP.NE.AND UP0, UPT, UR6, URZ, UPT ;  /* 0x0000003f0600728c */ /* 0x000fe2000bf05270 */
[----:B01----:R-:W0:Y:S03]  /*2720*/  LDC R10, c[0x0][0x28c] ;  /* 0x0000a300ff0a7b82 */ /* 0x003e260000000800 */
[----:B------:R-:W-:-:S06]  /*2730*/  USEL UR6, URZ, 0x1, !UP0 ;  /* 0x000000013f067887 */ /* 0x000fcc000c000000 */
[----:B------:R-:W-:Y:S02]  /*2740*/  ISETP.NE.AND P0, PT, RZ, UR6, PT ;  /* 0x00000006ff007c0c */ /* 0x000fe4000bf05270 */
[----:B0-----:R-:W-:-:S11]  /*2750*/  ISETP.GE.AND P1, PT, R10, 0x1, PT ;  /* 0x000000010a00780c */ /* 0x001fd60003f26270 */
[----:B------:R-:W-:Y:S05]  /*2760*/  @!P0 BRA `(.L_x_33) ;  /* 0x0000000000c48947 */ /* 0x000fea0003800000 */
[----:B------:R-:W-:Y:S02]  /*2770*/  WARPGROUP.DEPBAR.LE gsb0, 0x0 ;  /* 0x00008000000079c5 */ /* 0x000fe40000010000 */
[----:B------:R-:W-:Y:S01]  /*2780*/  FADD R109, R24, R109 ;  /* 0x0000006d186d7221 */ /* 0x000fe20000000000 */
        /* <DEDUP_REMOVED lines=46> */
[----:B------:R-:W-:-:S07]  /*2a70*/  FADD R14, R14, R71 ;  /* 0x000000470e0e7221 */ /* 0x000fce0000000000 */
.L_x_33:
[----:B------:R-:W-:Y:S02]  /*2a80*/  WARPGROUP.DEPBAR.LE gsb0, 0x0 ;  /* 0x00008000000079c5 */ /* 0x000fe40000010000 */
[----:B------:R-:W-:Y:S05]  /*2a90*/  @!P1 BRA `(.L_x_34) ;  /* 0x0000000000489947 */ /* 0x000fea0003800000 */
[----:B------:R-:W-:-:S13]  /*2aa0*/  ISETP.NE.AND P0, PT, R111, 0x3, PT ;  /* 0x000000036f00780c */ /* 0x000fda0003f05270 */
[----:B------:R-:W-:Y:S05]  /*2ab0*/  @!P0 BRA `(.L_x_35) ;  /* 0x0000000000048947 */ /* 0x000fea0003800000 */
[----:B------:R-:W-:Y:S01]  /*2ac0*/  BPT.TRAP 0x1 ;  /* 0x000000040000795c */ /* 0x000fe20000300000 */
.L_x_35:
[----:B------:R-:W-:Y:S01]  /*2ad0*/  ISETP.NE.AND P0, PT, R6, RZ, PT ;  /* 0x000000ff0600720c */ /* 0x000fe20003f05270 */
[----:B------:R-:W-:Y:S01]  /*2ae0*/  UISETP.LT.AND UP1, UPT, UR9, 0x1, UPT ;  /* 0x000000010900788c */ /* 0x000fe2000bf21270 */
[----:B------:R-:W-:-:S11]  /*2af0*/  IMAD.U32 R11, RZ, RZ, UR10 ;  /* 0x0000000aff0b7e24 */ /* 0x000fd6000f8e00ff */
[----:B------:R-:W-:-:S05]  /*2b00*/  VOTEU.ANY UP0, P0 ;  /* 0x00000000003f7886 */ /* 0x000fca0000000100 */
[----:B------:R-:W-:-:S04]  /*2b10*/  @UP0 USEL UR6, UR9, 0x1, UP1 ;  /* 0x0000000109060887 */ /* 0x000fc80008800000 */
[----:B------:R-:W-:-:S06]  /*2b20*/  @UP0 UIADD3 UR6, UR5, UR9, -UR6 ;  /* 0x0000000905060290 */ /* 0x000fcc000fffe806 */
[----:B------:R-:W-:-:S04]  /*2b30*/  IMAD.U32 R10, RZ, RZ, UR6 ;  /* 0x00000006ff0a7e24 */ /* 0x000fc8000f8e00ff */
[----:B------:R-:W-:-:S05]  /*2b40*/  @P0 IMAD.SHL.U32 R10, R10, 0x8, RZ ;  /* 0x000000080a0a0824 */ /* 0x000fca00078e00ff */
[----:B------:R-:W-:-:S04]  /*2b50*/  @P0 LOP3.LUT R10, R10, 0x38, RZ, 0xc0, !PT ;  /* 0x000000380a0a0812 */ /* 0x000fc800078ec0ff */
[----:B------:R-:W-:-:S04]  /*2b60*/  @P0 IADD3 R10, R11, 0x40, R10 ;  /* 0x000000400b0a0810 */ /* 0x000fc80007ffe00a */
[----:B------:R-:W-:-:S04]  /*2b70*/  @P0 PRMT R10, R5, 0x654, R10 ;  /* 0x00000654050a0816 */ /* 0x000fc8000000000a */
[----:B------:R0:W-:Y:S01]  /*2b80*/  @P0 SYNCS.ARRIVE.TRANS64.RED.A1T0 RZ, [R10+URZ], RZ ;  /* 0x000000ff0aff09a7 */ /* 0x0001e2000810043f */
[----:B------:R-:W-:-:S13]  /*2b90*/  ISETP.GT.U32.AND P0, PT, R4, 0x1, PT ;  /* 0x000000010400780c */ /* 0x000fda0003f04070 */
[----:B0-----:R-:W-:Y:S05]  /*2ba0*/  @P0 BRA `(.L_x_34) ;  /* 0x0000000000040947 */ /* 0x001fea0003800000 */
[----:B------:R-:W-:Y:S01]  /*2bb0*/  BPT.TRAP 0x1 ;  /* 0x000000040000795c */ /* 0x000fe20000300000 */
.L_x_34:
[----:B------:R-:W0:Y:S01]  /*2bc0*/  LDC R26, c[0x0][0x288] ;  /* 0x0000a200ff1a7b82 */ /* 0x000e220000000800 */
[--C-:B------:R-:W-:Y:S01]  /*2bd0*/  SHF.R.U32.HI R10, RZ, 0x2, R0.reuse ;  /* 0x00000002ff0a7819 */ /* 0x100fe20000011600 */
[----:B------:R-:W-:Y:S01]  /*2be0*/  IMAD R12, R12, 0x60, RZ ;  /* 0x000000600c0c7824 */ /* 0x000fe200078e02ff */
[----:B------:R-:W-:Y:S01]  /*2bf0*/  LOP3.LUT R24, R0, 0x60, RZ, 0xc0, !PT ;  /* 0x0000006000187812 */ /* 0x000fe200078ec0ff */
[----:B------:R-:W-:Y:S01]  /*2c00*/  ULDC UR6, c[0x0][0x284] ;  /* 0x0000a10000067ab9 */ /* 0x000fe20000000800 */
[----:B------:R-:W-:Y:S01]  /*2c10*/  SHF.R.U32.HI R25, RZ, 0x7, R0 ;  /* 0x00000007ff197819 */ /* 0x000fe20000011600 */
[----:B------:R-:W-:Y:S01]  /*2c20*/  IMAD.WIDE R30, R13, 0x80, RZ ;  /* 0x000000800d1e7825 */ /* 0x000fe200078e02ff */
[----:B------:R-:W-:Y:S02]  /*2c30*/  LOP3.LUT R11, R10, 0x7, RZ, 0xc0, !PT ;  /* 0x000000070a0b7812 */ /* 0x000fe400078ec0ff */
[----:B------:R-:W-:Y:S02]  /*2c40*/  SHF.R.U32.HI R24, RZ, 0x1, R24 ;  /* 0x00000001ff187819 */ /* 0x000fe40000011618 */
[----:B------:R-:W-:-:S02]  /*2c50*/  LOP3.LUT R10, R25, 0x1, RZ, 0xc0, !PT ;  /* 0x00000001190a7812 */ /* 0x000fc400078ec0ff */
[----:B------:R-:W-:Y:S02]  /*2c60*/  IADD3 R27, RZ, -R24, -R11 ;  /* 0x80000018ff1b7210 */ /* 0x000fe40007ffe80b */
[----:B------:R-:W-:Y:S01]  /*2c70*/  LOP3.LUT R25, R0, 0x3, RZ, 0xc0, !PT ;  /* 0x0000000300197812 */ /* 0x000fe200078ec0ff */
[C---:B------:R-:W-:Y:S02]  /*2c80*/  IMAD.SHL.U32 R28, R10.reuse, 0x40, RZ ;  /* 0x000000400a1c7824 */ /* 0x040fe400078e00ff */
[----:B------:R-:W-:Y:S02]  /*2c90*/  IMAD R27, R10, -0x40, R27 ;  /* 0xffffffc00a1b7824 */ /* 0x000fe400078e021b */
[----:B------:R-:W-:Y:S01]  /*2ca0*/  IMAD.SHL.U32 R10, R13, 0x80, RZ ;  /* 0x000000800d0a7824 */ /* 0x000fe200078e00ff */
[----:B------:R-:W-:Y:S01]  /*2cb0*/  LOP3.LUT R11, R28, 0x40, R11, 0xe2, !PT ;  /* 0x000000401c0b7812 */ /* 0x000fe200078ee20b */
[----:B------:R-:W-:Y:S01]  /*2cc0*/  IMAD.MOV.U32 R28, RZ, RZ, -0x1 ;  /* 0xffffffffff1c7424 */ /* 0x000fe200078e00ff */
[----:B0-----:R-:W-:Y:S01]  /*2cd0*/  ISETP.GE.AND P0, PT, R12, R26, PT ;  /* 0x0000001a0c00720c */ /* 0x001fe20003f06270 */
[----:B------:R-:W-:Y:S01]  /*2ce0*/  IMAD R29, R25, -0x2, R26 ;  /* 0xfffffffe191d7824 */ /* 0x000fe200078e021a */
[----:B------:R-:W-:Y:S01]  /*2cf0*/  IADD3 R34, -R10, UR6, R27 ;  /* 0x000000060a227c10 */ /* 0x000fe2000fffe11b */
[----:B------:R-:W-:Y:S01]  /*2d00*/  IMAD.SHL.U32 R25, R0, 0x2, RZ ;  /* 0x0000000200197824 */ /* 0x000fe200078e00ff */
[----:B------:R-:W-:Y:S01]  /*2d10*/  ISETP.GE.OR P0, PT, R10, UR6, P0 ;  /* 0x000000060a007c0c */ /* 0x000fe20008706670 */
[----:B------:R-:W-:Y:S01]  /*2d20*/  IMAD.IADD R29, R29, 0x1, -R12 ;  /* 0x000000011d1d7824 */ /* 0x000fe200078e0a0c */
[----:B------:R-:W-:-:S02]  /*2d30*/  LOP3.LUT R35, R30, R11, R24, 0xfe, !PT ;  /* 0x0000000b1e237212 */ /* 0x000fc400078efe18 */
[----:B------:R-:W-:-:S09]  /*2d40*/  LOP3.LUT R24, R12, 0x6, R25, 0xf8, !PT ;  /* 0x000000060c187812 */ /* 0x000fd200078ef819 */
[----:B------:R-:W-:Y:S05]  /*2d50*/  @P0 BRA `(.L_x_36) ;  /* 0x0000003400800947 */ /* 0x000fea0003800000 */
[----:B------:R-:W0:Y:S01]  /*2d60*/  LDC.64 R32, c[0x0][0x5c8] ;  /* 0x00017200ff207b82 */ /* 0x000e220000000a00 */
[----:B------:R-:W-:Y:S01]  /*2d70*/  SHF.R.S32.HI R26, RZ, 0x1f, R7 ;  /* 0x0000001fff1a7819 */ /* 0x000fe20000011407 */
[----:B------:R-:W-:Y:S01]  /*2d80*/  ULDC.64 UR6, c[0x0][0x5d0] ;  /* 0x0001740000067ab9 */ /* 0x000fe20000000a00 */
[----:B------:R-:W-:Y:S01]  /*2d90*/  SHF.R.S32.HI R25, RZ, 0x1f, R24 ;  /* 0x0000001fff197819 */ /* 0x000fe20000011418 */
[----:B------:R-:W-:Y:S02]  /*2da0*/  BSSY B0, `(.L_x_36) ;  /* 0x000035b000007945 */ /* 0x000fe40003800000 */
[----:B------:R-:W-:-:S04]  /*2db0*/  IMAD R10, R26, UR6, RZ ;  /* 0x000000061a0a7c24 */ /* 0x000fc8000f8e02ff */
[C---:B------:R-:W-:Y:S02]  /*2dc0*/  IMAD R13, R7.reuse, UR7, R10 ;  /* 0x00000007070d7c24 */ /* 0x040fe4000f8e020a */
[----:B------:R-:W-:Y:S01]  /*2dd0*/  IMAD.WIDE.U32 R10, R7, UR6, R24 ;  /* 0x00000006070a7c25 */ /* 0x000fe2000f8e0018 */
[----:B------:R-:W-:-:S03]  /*2de0*/  ULDC.64 UR6, c[0x0][0x5c0] ;  /* 0x0001700000067ab9 */ /* 0x000fc60000000a00 */
[----:B------:R-:W-:Y:S02]  /*2df0*/  IMAD.IADD R11, R11, 0x1, R13 ;  /* 0x000000010b0b7824 */ /* 0x000fe400078e020d */
[----:B0-----:R-:W-:-:S04]  /*2e00*/  IMAD R12, R31, R32, RZ ;  /* 0x000000201f0c7224 */ /* 0x001fc800078e02ff */
[C---:B------:R-:W-:Y:S02]  /*2e10*/  IMAD R27, R35.reuse, R33, R12 ;  /* 0x00000021231b7224 */ /* 0x040fe400078e020c */
[----:B------:R-:W-:-:S04]  /*2e20*/  IMAD.WIDE.U32 R12, R35, R32, R10 ;  /* 0x00000020230c7225 */ /* 0x000fc800078e000a */
[----:B------:R-:W-:Y:S01]  /*2e30*/  IMAD.IADD R13, R13, 0x1, R27 ;  /* 0x000000010d0d7824 */ /* 0x000fe200078e021b */
[----:B------:R-:W-:Y:S02]  /*2e40*/  LEA R10, P0, R32, R12, 0x3 ;  /* 0x0000000c200a7211 */ /* 0x000fe400078018ff */
[----:B------:R-:W-:Y:S02]  /*2e50*/  IADD3 R12, P1, R12, UR6, RZ ;  /* 0x000000060c0c7c10 */ /* 0x000fe4000ff3e0ff */
[----:B------:R-:W-:Y:S02]  /*2e60*/  LEA.HI.X R11, R32, R13, R33, 0x3, P0 ;  /* 0x0000000d200b7211 */ /* 0x000fe400000f1c21 */
[----:B---3-5:R-:W-:Y:S02]  /*2e70*/  FSETP.NEU.AND P0, PT, R9, RZ, PT ;  /* 0x000000ff0900720b */ /* 0x028fe40003f0d000 */
[----:B------:R-:W-:Y:S02]  /*2e80*/  IADD3 R10, P3, R10, UR6, RZ ;  /* 0x000000060a0a7c10 */ /* 0x000fe4000ff7e0ff */
[----:B------:R-:W-:-:S02]  /*2e90*/  IADD3.X R13, R13, UR7, RZ, P1, !PT ;  /* 0x000000070d0d7c10 */ /* 0x000fc40008ffe4ff */
[----:B------:R-:W-:-:S07]  /*2ea0*/  IADD3.X R11, R11, UR7, RZ, P3, !PT ;  /* 0x000000070b0b7c10 */ /* 0x000fce0009ffe4ff */
[----:B------:R-:W-:Y:S05]  /*2eb0*/  @!P0 BRA `(.L_x_37) ;  /* 0x00000028001c8947 */ /* 0x000fea0003800000 */
[----:B------:R-:W-:Y:S01]  /*2ec0*/  ULDC.64 UR6, c[0x0][0x5b8] ;  /* 0x00016e0000067ab9 */ /* 0x000fe20000000a00 */
[----:B------:R-:W-:Y:S01]  /*2ed0*/  ISETP.GE.AND P0, PT, R34, 0x1, PT ;  /* 0x000000012200780c */ /* 0x000fe20003f06270 */
[----:B------:R-:W-:Y:S01]  /*2ee0*/  IMAD R32, R26, UR6, RZ ;  /* 0x000000061a207c24 */ /* 0x000fe2000f8e02ff */
[----:B------:R-:W-:Y:S01]  /*2ef0*/  ULDC.64 UR10, c[0x0][0x5a8] ;  /* 0x00016a00000a7ab9 */ /* 0x000fe20000000a00 */
[----:B------:R-:W-:Y:S01]  /*2f00*/  IMAD.WIDE.U32 R26, R7, UR6, R24 ;  /* 0x00000006071a7c25 */ /* 0x000fe2000f8e0018 */
[----:B------:R-:W-:Y:S01]  /*2f10*/  ISETP.LT.OR P4, PT, R29, 0x1, !P0 ;  /* 0x000000011d00780c */ /* 0x000fe20004781670 */
[----:B------:R-:W-:Y:S02]  /*2f20*/  BSSY B1, `(.L_x_38) ;  /* 0x000000c000017945 */ /* 0x000fe40003800000 */
[----:B------:R-:W-:Y:S01]  /*2f30*/  IMAD R7, R7, UR7, R32 ;  /* 0x0000000707077c24 */ /* 0x000fe2000f8e0220 */
[----:B------:R-:W-:-:S03]  /*2f40*/  ULDC.64 UR6, c[0x0][0x5b0] ;  /* 0x00016c0000067ab9 */ /* 0x000fc60000000a00 */
[----:B------:R-:W-:Y:S02]  /*2f50*/  IMAD.IADD R27, R27, 0x1, R7 ;  /* 0x000000011b1b7824 */ /* 0x000fe400078e0207 */
[----:B------:R-:W-:Y:S02]  /*2f60*/  IMAD R7, R31, UR6, RZ ;  /* 0x000000061f077c24 */ /* 0x000fe4000f8e02ff */
[----:B------:R-:W-:-:S04]  /*2f70*/  IMAD.WIDE.U32 R24, R35, UR6, R26 ;  /* 0x0000000623187c25 */ /* 0x000fc8000f8e001a */
[----:B------:R-:W-:Y:S01]  /*2f80*/  IMAD R7, R35, UR7, R7 ;  /* 0x0000000723077c24 */ /* 0x000fe2000f8e0207 */
[----:B------:R-:W-:-:S04]  /*2f90*/  IADD3 R24, P1, R24, UR10, RZ ;  /* 0x0000000a18187c10 */ /* 0x000fc8000ff3e0ff */
[--C-:B------:R-:W-:Y:S02]  /*2fa0*/  IADD3.X R25, R25, UR11, R7.reuse, P1, !PT ;  /* 0x0000000b19197c10 */ /* 0x100fe40008ffe407 */
[----:B------:R-:W-:Y:S01]  /*2fb0*/  PRMT R7, RZ, 0x7610, R7 ;  /* 0x00007610ff077816 */ /* 0x000fe20000000007 */
[----:B------:R-:W-:Y:S06]  /*2fc0*/  @P4 BRA `(.L_x_39) ;  /* 0x0000000000044947 */ /* 0x000fec0003800000 */
[----:B------:R0:W5:Y:S02]  /*2fd0*/  LDG.E.U8 R7, desc[UR16][R24.64] ;  /* 0x0000001018077981 */ /* 0x000164000c1e1100 */
.L_x_39:
[----:B------:R-:W-:Y:S05]  /*2fe0*/  BSYNC B1 ;  /* 0x0000000000017941 */ /* 0x000fea0003800000 */
.L_x_38:
[----:B-----5:R-:W-:Y:S01]  /*2ff0*/  LOP3.LUT R7, R7, 0xff, RZ, 0xc0, !PT ;  /* 0x000000ff07077812 */ /* 0x020fe200078ec0ff */
[----:B------:R-:W-:Y:S01]  /*3000*/  BSSY B1, `(.L_x_40) ;  /* 0x000000b000017945 */ /* 0x000fe20003800000 */
[----:B------:R-:W-:Y:S02]  /*3010*/  ISETP.LT.OR P3, PT, R29, 0x2, !P0 ;  /* 0x000000021d00780c */ /* 0x000fe40004761670 */
[----:B------:R-:W-:-:S05]  /*3020*/  F2FP.F16.E4M3.UNPACK_B R7, R7 ;  /* 0x00000007ff07723e */ /* 0x000fca00020006ff */
[----:B------:R-:W-:Y:S01]  /*3030*/  HADD2.F32 R32, -RZ, R7.H0_H0 ;  /* 0x20000007ff207230 */ /* 0x000fe20000004100 */
[----:B------:R-:W-:-:S04]  /*3040*/  PRMT R7, RZ, 0x7610, R7 ;  /* 0x00007610ff077816 */ /* 0x000fc80000000007 */
[----:B------:R-:W-:-:S04]  /*3050*/  FMUL R32, R32, R9 ;  /* 0x0000000920207220 */ /* 0x000fc80000400000 */
[----:B--2---:R-:W-:-:S05]  /*3060*/  FFMA R32, R109, R8, R32 ;  /* 0x000000086d207223 */ /* 0x004fca0000000020 */
[----:B------:R-:W-:-:S05]  /*3070*/  F2FP.SATFINITE.E4M3.F32.PACK_AB_MERGE_C R33, RZ, R32, RZ ;  /* 0x00000020ff21723e */ /* 0x000fca00048070ff */
[----:B------:R1:W-:Y:S01]  /*3080*/  @!P4 STG.E.U8 desc[UR16][R12.64], R33 ;  /* 0x000000210c00c986 */ /* 0x0003e2000c101110 */
[----:B------:R-:W-:Y:S05]  /*3090*/  @P3 BRA `(.L_x_41) ;  /* 0x0000000000043947 */ /* 0x000fea0003800000 */
[----:B------:R2:W5:Y:S02]  /*30a0*/  LDG.E.U8 R7, desc[UR16][R24.64+0x1] ;  /* 0x0000011018077981 */ /* 0x000564000c1e1100 */
.L_x_41:
[----:B------:R-:W-:Y:S05]  /*30b0*/  BSYNC B1 ;  /* 0x0000000000017941 */ /* 0x000fea0003800000 */
.L_x_40:
[----:B-----5:R-:W-:Y:S01]  /*30c0*/  LOP3.LUT R7, R7, 0xff, RZ, 0xc0, !PT ;  /* 0x000000ff07077812 */ /* 0x020fe200078ec0ff */
[----:B------:R-:W-:Y:S01]  /*30d0*/  BSSY B1, `(.L_x_42) ;  /* 0x0000013000017945 */ /* 0x000fe20003800000 */
[----:B-1----:R-:W-:Y:S02]  /*30e0*/  IADD3 R33, P1, R35, 0x8, RZ ;  /* 0x0000000823217810 */ /* 0x002fe40007f3e0ff */
[----:B------:R-:W-:-:S03]  /*30f0*/  F2FP.F16.E4M3.UNPACK_B R7, R7 ;  /* 0x00000007ff07723e */ /* 0x000fc600020006ff */
[----:B------:R-:W-:Y:S01]  /*3100*/  IMAD.X R31, RZ, RZ, R31, P1 ;  /* 0x000000ffff1f7224 */ /* 0x000fe200008e061f */
[----:B------:R-:W-:Y:S01]  /*3110*/  ISETP.GE.AND P1, PT, R34, 0x9, PT ;  /* 0x000000092200780c */ /* 0x000fe20003f26270 */
[----:B------:R-:W-:Y:S02]  /*3120*/  HADD2.F32 R30, -RZ, R7.H0_H0 ;  /* 0x20000007ff1e7230 */ /* 0x000fe40000004100 */
[----:B------:R-:W-:Y:S01]  /*3130*/  IMAD.WIDE.U32 R26, R33, UR6, R26 ;  /* 0x00000006211a7c25 */ /* 0x000fe2000f8e001a */
[----:B------:R-:W-:-:S03]  /*3140*/  ISETP.LT.OR P5, PT, R29, 0x1, !P1 ;  /* 0x000000011d00780c */ /* 0x000fc60004fa1670 */
[----:B------:R-:W-:Y:S01]  /*3150*/  FMUL R7, R30, R9 ;  /* 0x000000091e077220 */ /* 0x000fe20000400000 */
[----:B------:R-:W-:Y:S01]  /*3160*/  IMAD R30, R31, UR6, RZ ;  /* 0x000000061f1e7c24 */ /* 0x000fe2000f8e02ff */
[----:B------:R-:W-:Y:S02]  /*3170*/  IADD3 R26, P4, R26, UR10, RZ ;  /* 0x0000000a1a1a7c10 */ /* 0x000fe4000ff9e0ff */
[----:B------:R-:W-:Y:S01]  /*3180*/  FFMA R7, R108, R8, R7 ;  /* 0x000000086c077223 */ /* 0x000fe20000000007 */
[----:B------:R-:W-:-:S04]  /*3190*/  IMAD R33, R33, UR7, R30 ;  /* 0x0000000721217c24 */ /* 0x000fc8000f8e021e */
[----:B------:R-:W-:Y:S02]  /*31a0*/  F2FP.SATFINITE.E4M3.F32.PACK_AB_MERGE_C R31, RZ, R7, RZ ;  /* 0x00000007ff1f723e */ /* 0x000fe400048070ff */
[----:B------:R-:W-:Y:S02]  /*31b0*/  IADD3.X R27, R27, UR11, R33, P4, !PT ;  /* 0x0000000b1b1b7c10 */ /* 0x000fe4000a7fe421 */
[----:B------:R-:W-:Y:S01]  /*31c0*/  PRMT R7, RZ, 0x7610, R7 ;  /* 0x00007610ff077816 */ /* 0x000fe20000000007 */
[----:B------:R1:W-:Y:S01]  /*31d0*/  @!P3 STG.E.U8 desc[UR16][R12.64+0x1], R31 ;  /* 0x0000011f0c00b986 */ /* 0x0003e2000c101110 */
[----:B------:R-:W-:Y:S05]  /*31e0*/  @P5 BRA `(.L_x_43) ;  /* 0x0000000000045947 */ /* 0x000fea0003800000 */
[----:B------:R3:W5:Y:S02]  /*31f0*/  LDG.E.U8 R7, desc[UR16][R26.64] ;  /* 0x000000101a077981 */ /* 0x000764000c1e1100 */
.L_x_43:
[----:B------:R-:W-:Y:S05]  /*3200*/  BSYNC B1 ;  /* 0x0000000000017941 */ /* 0x000fea0003800000 */
.L_x_42:
[----:B-----5:R-:W-:Y:S01]  /*3210*/  LOP3.LUT R7, R7, 0xff, RZ, 0xc0, !PT ;  /* 0x000000ff07077812 */ /* 0x020fe200078ec0ff */
[----:B------:R-:W-:Y:S01]  /*3220*/  BSSY B1, `(.L_x_44) ;  /* 0x000000b000017945 */ /* 0x000fe20003800000 */
[----:B------:R-:W-:Y:S02]  /*3230*/  ISETP.LT.OR P3, PT, R29, 0x2, !P1 ;  /* 0x000000021d00780c */ /* 0x000fe40004f61670 */
[----:B------:R-:W-:-:S05]  /*3240*/  F2FP.F16.E4M3.UNPACK_B R7, R7 ;  /* 0x00000007ff07723e */ /* 0x000fca00020006ff */
[----:B------:R-:W-:Y:S01]  /*3250*/  HADD2.F32 R30, -RZ, R7.H0_H0 ;  /* 0x20000007ff1e7230 */ /* 0x000fe20000004100 */
[----:B------:R-:W-:-:S04]  /*3260*/  PRMT R7, RZ, 0x7610, R7 ;  /* 0x00007610ff077816 */ /* 0x000fc80000000007 */
[----:B------:R-:W-:-:S04]  /*3270*/  FMUL R30, R30, R9 ;  /* 0x000000091e1e7220 */ /* 0x000fc80000400000 */
[----:B------:R-:W-:-:S05]  /*3280*/  FFMA R30, R107, R8, R30 ;  /* 0x000000086b1e7223 */ /* 0x000fca000000001e */
[----:B-1----:R-:W-:-:S05]  /*3290*/  F2FP.SATFINITE.E4M3.F32.PACK_AB_MERGE_C R31, RZ, R30, RZ ;  /* 0x0000001eff1f723e */ /* 0x002fca00048070ff */
[----:B------:R1:W-:Y:S01]  /*32a0*/  @!P5 STG.E.U8 desc[UR16][R10.64], R31 ;  /* 0x0000001f0a00d986 */ /* 0x0003e2000c101110 */
[----:B------:R-:W-:Y:S05]  /*32b0*/  @P3 BRA `(.L_x_45) ;  /* 0x0000000000043947 */ /* 0x000fea0003800000 */
[----:B------:R4:W5:Y:S02]  /*32c0*/  LDG.E.U8 R7, desc[UR16][R26.64+0x1] ;  /* 0x000001101a077981 */ /* 0x000964000c1e1100 */
.L_x_45:
[----:B------:R-:W-:Y:S05]  /*32d0*/  BSYNC B1 ;  /* 0x0000000000017941 */ /* 0x000fea0003800000 */
.L_x_44:
[----:B-----5:R-:W-:Y:S01]  /*32e0*/  LOP3.LUT R7, R7, 0xff, RZ, 0xc0, !PT ;  /* 0x000000ff07077812 */ /* 0x020fe200078ec0ff */
[----:B------:R-:W-:Y:S01]  /*32f0*/  BSSY B1, `(.L_x_46) ;  /* 0x000000b000017945 */ /* 0x000fe20003800000 */
[----:B------:R-:W-:Y:S02]  /*3300*/  ISETP.LT.OR P4, PT, R29, 0x9, !P0 ;  /* 0x000000091d00780c */ /* 0x000fe40004781670 */
[----:B------:R-:W-:-:S05]  /*3310*/  F2FP.F16.E4M3.UNPACK_B R7, R7 ;  /* 0x00000007ff07723e */ /* 0x000fca00020006ff */
[----:B------:R-:W-:-:S05]  /*3320*/  HADD2.F32 R30, -RZ, R7.H0_H0 ;  /* 0x20000007ff1e7230 */ /* 0x000fca0000004100 */
[----:B------:R-:W-:-:S04]  /*3330*/  FMUL R7, R30, R9 ;  /* 0x000000091e077220 */ /* 0x000fc80000400000 */
[----:B------:R-:W-:-:S05]  /*3340*/  FFMA R7, R106, R8, R7 ;  /* 0x000000086a077223 */ /* 0x000fca0000000007 */
[----:B-1----:R-:W-:Y:S02]  /*3350*/  F2FP.SATFINITE.E4M3.F32.PACK_AB_MERGE_C R31, RZ, R7, RZ ;  /* 0x00000007ff1f723e */ /* 0x002fe400048070ff */
[----:B------:R-:W-:-:S03]  /*3360*/  PRMT R7, RZ, 0x7610, R7 ;  /* 0x00007610ff077816 */ /* 0x000fc60000000007 */
[----:B------:R1:W-:Y:S01]  /*3370*/  @!P3 STG.E.U8 desc[UR16][R10.64+0x1], R31 ;  /* 0x0000011f0a00b986 */ /* 0x0003e2000c101110 */
[----:B------:R-:W-:Y:S05]  /*3380*/  @P4 BRA `(.L_x_47) ;  /* 0x0000000000044947 */ /* 0x000fea0003800000 */
[----:B------:R0:W5:Y:S02]  /*3390*/  LDG.E.U8 R7, desc[UR16][R24.64+0x8] ;  /* 0x0000081018077981 */ /* 0x000164000c1e1100 */
.L_x_47:
[----:B------:R-:W-:Y:S05]  /*33a0*/  BSYNC B1 ;  /* 0x0000000000017941 */ /* 0x000fea0003800000 */
.L_x_46:
        /* <DEDUP_REMOVED lines=12> */
.L_x_49:
[----:B------:R-:W-:Y:S05]  /*3470*/  BSYNC B1 ;  /* 0x0000000000017941 */ /* 0x000fea0003800000 */
.L_x_48:
        /* <DEDUP_REMOVED lines=12> */
.L_x_51:
[----:B------:R-:W-:Y:S05]  /*3540*/  BSYNC B1 ;  /* 0x0000000000017941 */ /* 0x000fea0003800000 */
.L_x_50:
        /* <DEDUP_REMOVED lines=12> */
.L_x_53:
[----:B------:R-:W-:Y:S05]  /*3610*/  BSYNC B1 ;  /* 0x0000000000017941 */ /* 0x000fea0003800000 */
.L_x_52:
        /* <DEDUP_REMOVED lines=12> */
.L_x_55:
[----:B------:R-:W-:Y:S05]  /*36e0*/  BSYNC B1 ;  /* 0x0000000000017941 */ /* 0x000fea0003800000 */
.L_x_54:
        /* <DEDUP_REMOVED lines=12> */
.L_x_57:
[----:B------:R-:W-:Y:S05]  /*37b0*/  BSYNC B1 ;  /* 0x0000000000017941 */ /* 0x000fea0003800000 */
.L_x_56:
        /* <DEDUP_REMOVED lines=12> */
.L_x_59:
[----:B------:R-:W-:Y:S05]  /*3880*/  BSYNC B1 ;  /* 0x0000000000017941 */ /* 0x000fea0003800000 */
.L_x_58:
        /* <DEDUP_REMOVED lines=12> */
.L_x_61:
[----:B------:R-:W-:Y:S05]  /*3950*/  BSYNC B1 ;  /* 0x0000000000017941 */ /* 0x000fea0003800000 */
.L_x_60:
        /* <DEDUP_REMOVED lines=12> */
.L_x_63:
[----:B------:R-:W-:Y:S05]  /*3a20*/  BSYNC B1 ;  /* 0x0000000000017941 */ /* 0x000fea0003800000 */
.L_x_62:
        /* <DEDUP_REMOVED lines=12> */
.L_x_65:
[----:B------:R-:W-:Y:S05]  /*3af0*/  BSYNC B1 ;  /* 0x0000000000017941 */ /* 0x000fea0003800000 */
.L_x_64:
        /* <DEDUP_REMOVED lines=12> */
.L_x_67:
[----:B------:R-:W-:Y:S05]  /*3bc0*/  BSYNC B1 ;  /* 0x0000000000017941 */ /* 0x000fea0003800000 */
.L_x_66:
        /* <DEDUP_REMOVED lines=12> */
.L_x_69:
[----:B------:R-:W-:Y:S05]  /*3c90*/  BSYNC B1 ;  /* 0x0000000000017941 */ /* 0x000fea0003800000 */
.L_x_68:
        /* <DEDUP_REMOVED lines=12> */
.L_x_71:
[----:B------:R-:W-:Y:S05]  /*3d60*/  BSYNC B1 ;  /* 0x0000000000017941 */ /* 0x000fea0003800000 */
.L_x_70:
        /* <DEDUP_REMOVED lines=12> */
.L_x_73:
[----:B------:R-:W-:Y:S05]  /*3e30*/  BSYNC B1 ;  /* 0x0000000000017941 */ /* 0x000fea0003800000 */
.L_x_72:
        /* <DEDUP_REMOVED lines=12> */
.L_x_75:
[----:B------:R-:W-:Y:S05]  /*3f00*/  BSYNC B1 ;  /* 0x0000000000017941 */ /* 0x000fea0003800000 */
.L_x_74:
        /* <DEDUP_REMOVED lines=12> */
.L_x_77:
[----:B------:R-:W-:Y:S05]  /*3fd0*/  BSYNC B1 ;  /* 0x0000000000017941 */ /* 0x000fea0003800000 */
.L_x_76:
        /* <DEDUP_REMOVED lines=12> */
.L_x_79:
[----:B------:R-:W-:Y:S05]  /*40a0*/  BSYNC B1 ;  /* 0x0000000000017941 */ /* 0x000fea0003800000 */
.L_x_78:
        /* <DEDUP_REMOVED lines=12> */
.L_x_81:
[----:B------:R-:W-:Y:S05]  /*4170*/  BSYNC B1 ;  /* 0x0000000000017941 */ /* 0x000fea0003800000 */
.L_x_80:
        /* <DEDUP_REMOVED lines=12> */
.L_x_83:
[----:B------:R-:W-:Y:S05]  /*4240*/  BSYNC B1 ;  /* 0x0000000000017941 */ /* 0x000fea0003800000 */
.L_x_82:
        /* <DEDUP_REMOVED lines=12> */
.L_x_85:
[----:B------:R-:W-:Y:S05]  /*4310*/  BSYNC B1 ;  /* 0x0000000000017941 */ /* 0x000fea0003800000 */
.L_x_84:
        /* <DEDUP_REMOVED lines=12> */
.L_x_87:
[----:B------:R-:W-:Y:S05]  /*43e0*/  BSYNC B1 ;  /* 0x0000000000017941 */ /* 0x000fea0003800000 */
.L_x_86:
        /* <DEDUP_REMOVED lines=12> */
.L_x_89:
[----:B------:R-:W-:Y:S05]  /*44b0*/  BSYNC B1 ;  /* 0x0000000000017941 */ /* 0x000fea0003800000 */
.L_x_88:
        /* <DEDUP_REMOVED lines=12> */
.L_x_91:
[----:B------:R-:W-:Y:S05]  /*4580*/  BSYNC B1 ;  /* 0x0000000000017941 */ /* 0x000fea0003800000 */
.L_x_90:
        /* <DEDUP_REMOVED lines=12> */
.L_x_93:
[----:B------:R-:W-:Y:S05]  /*4650*/  BSYNC B1 ;  /* 0x0000000000017941 */ /* 0x000fea0003800000 */
.L_x_92:
        /* <DEDUP_REMOVED lines=12> */
.L_x_95:
[----:B------:R-:W-:Y:S05]  /*4720*/  BSYNC B1 ;  /* 0x0000000000017941 */ /* 0x000fea0003800000 */
.L_x_94:
        /* <DEDUP_REMOVED lines=12> */
.L_x_97:
[----:B------:R-:W-:Y:S05]  /*47f0*/  BSYNC B1 ;  /* 0x0000000000017941 */ /* 0x000fea0003800000 */
.L_x_96:
        /* <DEDUP_REMOVED lines=12> */
.L_x_99:
[----:B------:R-:W-:Y:S05]  /*48c0*/  BSYNC B1 ;  /* 0x0000000000017941 */ /* 0x000fea0003800000 */
.L_x_98:
        /* <DEDUP_REMOVED lines=12> */
.L_x_101:
[----:B------:R-:W-:Y:S05]  /*4990*/  BSYNC B1 ;  /* 0x0000000000017941 */ /* 0x000fea0003800000 */
.L_x_100:
        /* <DEDUP_REMOVED lines=12> */
.L_x_103:
[----:B------:R-:W-:Y:S05]  /*4a60*/  BSYNC B1 ;  /* 0x0000000000017941 */ /* 0x000fea0003800000 */
.L_x_102:
        /* <DEDUP_REMOVED lines=12> */
.L_x_105:
[----:B------:R-:W-:Y:S05]  /*4b30*/  BSYNC B1 ;  /* 0x0000000000017941 */ /* 0x000fea0003800000 */
.L_x_104:
        /* <DEDUP_REMOVED lines=12> */
.L_x_107:
[----:B------:R-:W-:Y:S05]  /*4c00*/  BSYNC B1 ;  /* 0x0000000000017941 */ /* 0x000fea0003800000 */
.L_x_106:
        /* <DEDUP_REMOVED lines=12> */
.L_x_109:
[----:B------:R-:W-:Y:S05]  /*4cd0*/  BSYNC B1 ;  /* 0x0000000000017941 */ /* 0x000fea0003800000 */
.L_x_108:
        /* <DEDUP_REMOVED lines=12> */
.L_x_111:
[----:B------:R-:W-:Y:S05]  /*4da0*/  BSYNC B1 ;  /* 0x0000000000017941 */ /* 0x000fea0003800000 */
.L_x_110:
        /* <DEDUP_REMOVED lines=12> */
.L_x_113:
[----:B------:R-:W-:Y:S05]  /*4e70*/  BSYNC B1 ;  /* 0x0000000000017941 */ /* 0x000fea0003800000 */
.L_x_112:
        /* <DEDUP_REMOVED lines=12> */
.L_x_115:
[----:B------:R-:W-:Y:S05]  /*4f40*/  BSYNC B1 ;  /* 0x0000000000017941 */ /* 0x000fea0003800000 */
.L_x_114:
        /* <DEDUP_REMOVED lines=8> */
[----:B------:R-:W-:-:S05]  /*4fd0*/  F2FP.SATFINITE.E4M3.F32.PACK_AB_MERGE_C R23, RZ, R30, RZ ;  /* 0x0000001eff17723e */ /* 0x000fca00048070ff */
[----:B------:R0:W-:Y:S01]  /*4fe0*/  @!P4 STG.E.U8 desc[UR16][R10.64+0x48], R23 ;  /* 0x000048170a00c986 */ /* 0x0001e2000c101110 */
[----:B------:R-:W-:Y:S05]  /*4ff0*/  @P3 BRA `(.L_x_117) ;  /* 0x0000000000043947 */ /* 0x000fea0003800000 */
[----:B------:R0:W5:Y:S02]  /*5000*/  LDG.E.U8 R7, desc[UR16][R26.64+0x49] ;  /* 0x000049101a077981 */ /* 0x000164000c1e1100 */
.L_x_117:
[----:B------:R-:W-:Y:S05]  /*5010*/  BSYNC B1 ;  /* 0x0000000000017941 */ /* 0x000fea0003800000 */
.L_x_116:
[----:B-----5:R-:W-:Y:S01]  /*5020*/  LOP3.LUT R7, R7, 0xff, RZ, 0xc0, !PT ;  /* 0x000000ff07077812 */ /* 0x020fe200078ec0ff */
[----:B------:R-:W-:Y:S01]  /*5030*/  BSSY B1, `(.L_x_118) ;  /* 0x000000b000017945 */ /* 0x000fe20003800000 */
[----:B------:R-:W-:Y:S02]  /*5040*/  ISETP.LT.OR P4, PT, R29, 0x51, !P0 ;  /* 0x000000511d00780c */ /* 0x000fe40004781670 */
[----:B------:R-:W-:-:S05]  /*5050*/  F2FP.F16.E4M3.UNPACK_B R7, R7 ;  /* 0x00000007ff07723e */ /* 0x000fca00020006ff */
[----:B------:R-:W-:-:S05]  /*5060*/  HADD2.F32 R30, -RZ, R7.H0_H0 ;  /* 0x20000007ff1e7230 */ /* 0x000fca0000004100 */
[----:B------:R-:W-:-:S04]  /*5070*/  FMUL R7, R30, R9 ;  /* 0x000000091e077220 */ /* 0x000fc80000400000 */
[----:B------:R-:W-:-:S05]  /*5080*/  FFMA R7, R22, R8, R7 ;  /* 0x0000000816077223 */ /* 0x000fca0000000007 */
[----:B0-----:R-:W-:Y:S02]  /*5090*/  F2FP.SATFINITE.E4M3.F32.PACK_AB_MERGE_C R23, RZ, R7, RZ ;  /* 0x00000007ff17723e */ /* 0x001fe400048070ff */
[----:B------:R-:W-:-:S03]  /*50a0*/  PRMT R7, RZ, 0x7610, R7 ;  /* 0x00007610ff077816 */ /* 0x000fc60000000007 */
[----:B------:R0:W-:Y:S01]  /*50b0*/  @!P3 STG.E.U8 desc[UR16][R10.64+0x49], R23 ;  /* 0x000049170a00b986 */ /* 0x0001e2000c101110 */
[----:B------:R-:W-:Y:S05]  /*50c0*/  @P4 BRA `(.L_x_119) ;  /* 0x0000000000044947 */ /* 0x000fea0003800000 */
[----:B------:R0:W5:Y:S02]  /*50d0*/  LDG.E.U8 R7, desc[UR16][R24.64+0x50] ;  /* 0x0000501018077981 */ /* 0x000164000c1e1100 */
.L_x_119:
[----:B------:R-:W-:Y:S05]  /*50e0*/  BSYNC B1 ;  /* 0x0000000000017941 */ /* 0x000fea0003800000 */
.L_x_118:
        /* <DEDUP_REMOVED lines=12> */
.L_x_121:
[----:B------:R-:W-:Y:S05]  /*51b0*/  BSYNC B1 ;  /* 0x0000000000017941 */ /* 0x000fea0003800000 */
.L_x_120:
        /* <DEDUP_REMOVED lines=12> */
.L_x_123:
[----:B------:R-:W-:Y:S05]  /*5280*/  BSYNC B1 ;  /* 0x0000000000017941 */ /* 0x000fea0003800000 */
.L_x_122:
        /* <DEDUP_REMOVED lines=12> */
.L_x_125:
[----:B------:R-:W-:Y:S05]  /*5350*/  BSYNC B1 ;  /* 0x0000000000017941 */ /* 0x000fea0003800000 */
.L_x_124:
        /* <DEDUP_REMOVED lines=12> */
.L_x_127:
[----:B------:R-:W-:Y:S05]  /*5420*/  BSYNC B1 ;  /* 0x0000000000017941 */ /* 0x000fea0003800000 */
.L_x_126:
        /* <DEDUP_REMOVED lines=12> */
.L_x_129:
[----:B------:R-:W-:Y:S05]  /*54f0*/  BSYNC B1 ;  /* 0x0000000000017941 */ /* 0x000fea0003800000 */
.L_x_128:
        /* <DEDUP_REMOVED lines=12> */
.L_x_131:
[----:B------:R-:W-:Y:S05]  /*55c0*/  BSYNC B1 ;  /* 0x0000000000017941 */ /* 0x000fea0003800000 */
.L_x_130:
[----:B-----5:R-:W-:Y:S01]  /*55d0*/  LOP3.LUT R7, R7, 0xff, RZ, 0xc0, !PT ;  /* 0x000000ff07077812 */ /* 0x020fe200078ec0ff */
[----:B------:R-:W-:Y:S01]  /*55e0*/  BSSY B1, `(.L_x_132) ;  /* 0x000000b000017945 */ /* 0x000fe20003800000 */
[----:B------:R-:W-:Y:S02]  /*55f0*/  ISETP.LT.OR P1, PT, R29, 0x5a, !P1 ;  /* 0x0000005a1d00780c */ /* 0x000fe40004f21670 */
[----:B------:R-:W-:-:S05]  /*5600*/  F2FP.F16.E4M3.UNPACK_B R7, R7 ;  /* 0x00000007ff07723e */ /* 0x000fca00020006ff */
[----:B01----:R-:W-:Y:S01]  /*5610*/  HADD2.F32 R12, -RZ, R7.H0_H0 ;  /* 0x20000007ff0c7230 */ /* 0x003fe20000004100 */
[----:B------:R-:W-:-:S04]  /*5620*/  PRMT R7, RZ, 0x7610, R7 ;  /* 0x00007610ff077816 */ /* 0x000fc80000000007 */
[----:B------:R-:W-:-:S04]  /*5630*/  FMUL R12, R12, R9 ;  /* 0x000000090c0c7220 */ /* 0x000fc80000400000 */
[----:B------:R-:W-:-:S05]  /*5640*/  FFMA R12, R15, R8, R12 ;  /* 0x000000080f0c7223 */ /* 0x000fca000000000c */
[----:B------:R-:W-:-:S05]  /*5650*/  F2FP.SATFINITE.E4M3.F32.PACK_AB_MERGE_C R13, RZ, R12, RZ ;  /* 0x0000000cff0d723e */ /* 0x000fca00048070ff */
[----:B------:R0:W-:Y:S01]  /*5660*/  @!P3 STG.E.U8 desc[UR16][R10.64+0x58], R13 ;  /* 0x0000580d0a00b986 */ /* 0x0001e2000c101110 */
[----:B------:R-:W-:Y:S05]  /*5670*/  @P1 BRA `(.L_x_133) ;  /* 0x0000000000041947 */ /* 0x000fea0003800000 */
[----:B------:R1:W5:Y:S02]  /*5680*/  LDG.E.U8 R7, desc[UR16][R26.64+0x59] ;  /* 0x000059101a077981 */ /* 0x000364000c1e1100 */
.L_x_133:
[----:B------:R-:W-:Y:S05]  /*5690*/  BSYNC B1 ;  /* 0x0000000000017941 */ /* 0x000fea0003800000 */
.L_x_132:
[----:B------:R-:W-:Y:S05]  /*56a0*/  @P1 BRA `(.L_x_134) ;  /* 0x0000000c00281947 */ /* 0x000fea0003800000 */
[----:B-----5:R-:W-:-:S04]  /*56b0*/  LOP3.LUT R7, R7, 0xff, RZ, 0xc0, !PT ;  /* 0x000000ff07077812 */ /* 0x020fc800078ec0ff */
[----:B------:R-:W-:-:S05]  /*56c0*/  F2FP.F16.E4M3.UNPACK_B R7, R7 ;  /* 0x00000007ff07723e */ /* 0x000fca00020006ff */
[----:B------:R-:W-:-:S05]  /*56d0*/  HADD2.F32 R12, -RZ, R7.H0_H0 ;  /* 0x20000007ff0c7230 */ /* 0x000fca0000004100 */
[----:B------:R-:W-:-:S04]  /*56e0*/  FMUL R7, R12, R9 ;  /* 0x000000090c077220 */ /* 0x000fc80000400000 */
[----:B------:R-:W-:-:S05]  /*56f0*/  FFMA R7, R14, R8, R7 ;  /* 0x000000080e077223 */ /* 0x000fca0000000007 */
[----:B------:R-:W-:-:S05]  /*5700*/  F2FP.SATFINITE.E4M3.F32.PACK_AB_MERGE_C R7, RZ, R7, RZ ;  /* 0x00000007ff07723e */ /* 0x000fca00048070ff */
[----:B------:R0:W-:Y:S01]  /*5710*/  STG.E.U8 desc[UR16][R10.64+0x59], R7 ;  /* 0x000059070a007986 */ /* 0x0001e2000c101110 */
[----:B------:R-:W-:Y:S05]  /*5720*/  BRA `(.L_x_134) ;  /* 0x0000000c00087947 */ /* 0x000fea0003800000 */
.L_x_37:
[----:B------:R-:W-:Y:S01]  /*5730*/  ISETP.GE.AND P1, PT, R34, 0x1, PT ;  /* 0x000000012200780c */ /* 0x000fe20003f26270 */
[-C--:B--2---:R-:W-:Y:S01]  /*5740*/  FMUL R109, R109, R8.reuse ;  /* 0x000000086d6d7220 */ /* 0x084fe20000400000 */
[-C--:B------:R-:W-:Y:S01]  /*5750*/  FMUL R108, R108, R8.reuse ;  /* 0x000000086c6c7220 */ /* 0x080fe20000400000 */
[----:B------:R-:W-:Y:S01]  /*5760*/  ISETP.GE.AND P0, PT, R34, 0x9, PT ;  /* 0x000000092200780c */ /* 0x000fe20003f06270 */
[-C--:B------:R-:W-:Y:S01]  /*5770*/  FMUL R107, R107, R8.reuse ;  /* 0x000000086b6b7220 */ /* 0x080fe20000400000 */
[C---:B------:R-:W-:Y:S01]  /*5780*/  ISETP.LT.OR P4, PT, R29.reuse, 0x1, !P1 ;  /* 0x000000011d00780c */ /* 0x040fe20004f81670 */
[-C--:B------:R-:W-:Y:S01]  /*5790*/  FMUL R106, R106, R8.reuse ;  /* 0x000000086a6a7220 */ /* 0x080fe20000400000 */
[----:B------:R-:W-:Y:S01]  /*57a0*/  ISETP.LT.OR P5, PT, R29, 0x2, !P1 ;  /* 0x000000021d00780c */ /* 0x000fe20004fa1670 */
[-C--:B------:R-:W-:Y:S01]  /*57b0*/  FMUL R105, R105, R8.reuse ;  /* 0x0000000869697220 */ /* 0x080fe20000400000 */
[----:B------:R-:W-:Y:S01]  /*57c0*/  F2FP.SATFINITE.E4M3.F32.PACK_AB_MERGE_C R109, RZ, R109, RZ ;  /* 0x0000006dff6d723e */ /* 0x000fe200048070ff */
[----:B------:R-:W-:Y:S01]  /*57d0*/  FMUL R104, R104, R8 ;  /* 0x0000000868687220 */ /* 0x000fe20000400000 */
[----:B------:R-:W-:Y:S01]  /*57e0*/  F2FP.SATFINITE.E4M3.F32.PACK_AB_MERGE_C R7, RZ, R108, RZ ;  /* 0x0000006cff07723e */ /* 0x000fe200048070ff */
[-C--:B------:R-:W-:Y:S01]  /*57f0*/  FMUL R103, R103, R8.reuse ;  /* 0x0000000867677220 */ /* 0x080fe20000400000 */
[C---:B------:R-:W-:Y:S01]  /*5800*/  ISETP.LT.OR P3, PT, R29.reuse, 0x1, !P0 ;  /* 0x000000011d00780c */ /* 0x040fe20004761670 */
[-C--:B------:R-:W-:Y:S01]  /*5810*/  FMUL R102, R102, R8.reuse ;  /* 0x0000000866667220 */ /* 0x080fe20000400000 */
[----:B------:R-:W-:Y:S01]  /*5820*/  ISETP.LT.OR P6, PT, R29, 0xa, !P1 ;  /* 0x0000000a1d00780c */ /* 0x000fe20004fc1670 */
[-C--:B------:R-:W-:Y:S01]  /*5830*/  FMUL R101, R101, R8.reuse ;  /* 0x0000000865657220 */ /* 0x080fe20000400000 */
[----:B------:R-:W-:Y:S01]  /*5840*/  F2FP.SATFINITE.E4M3.F32.PACK_AB_MERGE_C R107, RZ, R107, RZ ;  /* 0x0000006bff6b723e */ /* 0x000fe200048070ff */
[----:B------:R-:W-:Y:S01]  /*5850*/  @!P4 STG.E.U8 desc[UR16][R12.64], R109 ;  /* 0x0000006d0c00c986 */ /* 0x000fe2000c101110 */
[C---:B------:R-:W-:Y:S01]  /*5860*/  ISETP.LT.OR P4, PT, R29.reuse, 0x2, !P0 ;  /* 0x000000021d00780c */ /* 0x040fe20004781670 */
[----:B------:R-:W-:Y:S01]  /*5870*/  FMUL R100, R100, R8 ;  /* 0x0000000864647220 */ /* 0x000fe20000400000 */
[----:B------:R-:W-:Y:S01]  /*5880*/  F2FP.SATFINITE.E4M3.F32.PACK_AB_MERGE_C R25, RZ, R106, RZ ;  /* 0x0000006aff19723e */ /* 0x000fe200048070ff */
[----:B------:R0:W-:Y:S01]  /*5890*/  @!P5 STG.E.U8 desc[UR16][R12.64+0x1], R7 ;  /* 0x000001070c00d986 */ /* 0x0001e2000c101110 */
[----:B------:R-:W-:Y:S01]  /*58a0*/  ISETP.LT.OR P5, PT, R29, 0x9, !P1 ;  /* 0x000000091d00780c */ /* 0x000fe20004fa1670 */
[-C--:B------:R-:W-:Y:S01]  /*58b0*/  FMUL R99, R99, R8.reuse ;  /* 0x0000000863637220 */ /* 0x080fe20000400000 */
[----:B------:R-:W-:Y:S01]  /*58c0*/  F2FP.SATFINITE.E4M3.F32.PACK_AB_MERGE_C R105, RZ, R105, RZ ;  /* 0x00000069ff69723e */ /* 0x000fe200048070ff */
[----:B------:R-:W-:Y:S01]  /*58d0*/  @!P3 STG.E.U8 desc[UR16][R10.64], R107 ;  /* 0x0000006b0a00b986 */ /* 0x000fe2000c101110 */
[----:B------:R-:W-:Y:S01]  /*58e0*/  ISETP.LT.OR P3, PT, R29, 0x9, !P0 ;  /* 0x000000091d00780c */ /* 0x000fe20004761670 */
[-C--:B------:R-:W-:Y:S01]  /*58f0*/  FMUL R98, R98, R8.reuse ;  /* 0x0000000862627220 */ /* 0x080fe20000400000 */
[----:B------:R-:W-:Y:S01]  /*5900*/  F2FP.SATFINITE.E4M3.F32.PACK_AB_MERGE_C R103, RZ, R103, RZ ;  /* 0x00000067ff67723e */ /* 0x000fe200048070ff */
[-C--:B------:R-:W-:Y:S01]  /*5910*/  FMUL R97, R97, R8.reuse ;  /* 0x0000000861617220 */ /* 0x080fe20000400000 */
[----:B------:R-:W-:Y:S01]  /*5920*/  F2FP.SATFINITE.E4M3.F32.PACK_AB_MERGE_C R101, RZ, R101, RZ ;  /* 0x00000065ff65723e */ /* 0x000fe200048070ff */
[----:B------:R1:W-:Y:S01]  /*5930*/  @!P4 STG.E.U8 desc[UR16][R10.64+0x1], R25 ;  /* 0x000001190a00c986 */ /* 0x0003e2000c101110 */
[C---:B------:R-:W-:Y:S01]  /*5940*/  ISETP.LT.OR P4, PT, R29.reuse, 0xa, !P0 ;  /* 0x0000000a1d00780c */ /* 0x040fe20004781670 */
[----:B------:R-:W-:Y:S01]  /*5950*/  FMUL R96, R96, R8 ;  /* 0x0000000860607220 */ /* 0x000fe20000400000 */
[----:B0-----:R-:W-:Y:S01]  /*5960*/  F2FP.SATFINITE.E4M3.F32.PACK_AB_MERGE_C R7, RZ, R104, RZ ;  /* 0x00000068ff07723e */ /* 0x001fe200048070ff */
[----:B------:R-:W-:Y:S01]  /*5970*/  @!P5 STG.E.U8 desc[UR16][R12.64+0x8], R105 ;  /* 0x000008690c00d986 */ /* 0x000fe2000c101110 */
[----:B------:R-:W-:Y:S01]  /*5980*/  ISETP.LT.OR P5, PT, R29, 0x11, !P1 ;  /* 0x000000111d00780c */ /* 0x000fe20004fa1670 */
[-C--:B------:R-:W-:Y:S01]  /*5990*/  FMUL R95, R95, R8.reuse ;  /* 0x000000085f5f7220 */ /* 0x080fe20000400000 */
[----:B------:R-:W-:Y:S01]  /*59a0*/  F2FP.SATFINITE.E4M3.F32.PACK_AB_MERGE_C R99, RZ, R99, RZ ;  /* 0x00000063ff63723e */ /* 0x000fe200048070ff */
[----:B------:R0:W-:Y:S01]  /*59b0*/  @!P6 STG.E.U8 desc[UR16][R12.64+0x9], R7 ;  /* 0x000009070c00e986 */ /* 0x0001e2000c101110 */
[----:B------:R-:W-:Y:S01]  /*59c0*/  ISETP.LT.OR P6, PT, R29, 0x12, !P1 ;  /* 0x000000121d00780c */ /* 0x000fe20004fc1670 */
[----:B------:R-:W-:Y:S01]  /*59d0*/  FMUL R94, R94, R8 ;  /* 0x000000085e5e7220 */ /* 0x000fe20000400000 */
[----:B------:R-:W-:Y:S01]  /*59e0*/  F2FP.SATFINITE.E4M3.F32.PACK_AB_MERGE_C R97, RZ, R97, RZ ;  /* 0x00000061ff61723e */ /* 0x000fe200048070ff */
[----:B------:R-:W-:Y:S01]  /*59f0*/  @!P3 STG.E.U8 desc[UR16][R10.64+0x8], R103 ;  /* 0x000008670a00b986 */ /* 0x000fe2000c101110 */
[----:B-1----:R-:W-:Y:S01]  /*5a00*/  F2FP.SATFINITE.E4M3.F32.PACK_AB_MERGE_C R25, RZ, R102, RZ ;  /* 0x00000066ff19723e */ /* 0x002fe200048070ff */
[-C--:B------:R-:W-:Y:S01]  /*5a10*/  FMUL R93, R93, R8.reuse ;  /* 0x000000085d5d7220 */ /* 0x080fe20000400000 */
[C---:B------:R-:W-:Y:S01]  /*5a20*/  ISETP.LT.OR P3, PT, R29.reuse, 0x11, !P0 ;  /* 0x000000111d00780c */ /* 0x040fe20004761670 */
[-C--:B------:R-:W-:Y:S01]  /*5a30*/  FMUL R92, R92, R8.reuse ;  /* 0x000000085c5c7220 */ /* 0x080fe20000400000 */
[----:B------:R-:W-:Y:S01]  /*5a40*/  F2FP.SATFINITE.E4M3.F32.PACK_AB_MERGE_C R95, RZ, R95, RZ ;  /* 0x0000005fff5f723e */ /* 0x000fe200048070ff */
[----:B------:R1:W-:Y:S01]  /*5a50*/  @!P4 STG.E.U8 desc[UR16][R10.64+0x9], R25 ;  /* 0x000009190a00c986 */ /* 0x0003e2000c101110 */
[----:B------:R-:W-:Y:S01]  /*5a60*/  ISETP.LT.OR P4, PT, R29, 0x12, !P0 ;  /* 0x000000121d00780c */ /* 0x000fe20004781670 */
[----:B------:R-:W-:Y:S01]  /*5a70*/  FMUL R91, R91, R8 ;  /* 0x000000085b5b7220 */ /* 0x000fe20000400000 */
[----:B0-----:R-:W-:Y:S01]  /*5a80*/  F2FP.SATFINITE.E4M3.F32.PACK_AB_MERGE_C R7, RZ, R100, RZ ;  /* 0x00000064ff07723e */ /* 0x001fe200048070ff */
[----:B------:R-:W-:Y:S01]  /*5a90*/  @!P5 STG.E.U8 desc[UR16][R12.64+0x10], R101 ;  /* 0x000010650c00d986 */ /* 0x000fe2000c101110 */
[C---:B------:R-:W-:Y:S01]  /*5aa0*/  ISETP.LT.OR P5, PT, R29.reuse, 0x19, !P1 ;  /* 0x000000191d00780c */ /* 0x040fe20004fa1670 */
[-C--:B------:R-:W-:Y:S01]  /*5ab0*/  FMUL R90, R90, R8.reuse ;  /* 0x000000085a5a7220 */ /* 0x080fe20000400000 */
[----:B------:R-:W-:Y:S01]  /*5ac0*/  F2FP.SATFINITE.E4M3.F32.PACK_AB_MERGE_C R93, RZ, R93, RZ ;  /* 0x0000005dff5d723e */ /* 0x000fe200048070ff */
[----:B------:R0:W-:Y:S01]  /*5ad0*/  @!P6 STG.E.U8 desc[UR16][R12.64+0x11], R7 ;  /* 0x000011070c00e986 */ /* 0x0001e2000c101110 */
[----:B------:R-:W-:Y:S01]  /*5ae0*/  ISETP.LT.OR P6, PT, R29, 0x1a, !P1 ;  /* 0x0000001a1d00780c */ /* 0x000fe20004fc1670 */
[-C--:B------:R-:W-:Y:S01]  /*5af0*/  FMUL R89, R89, R8.reuse ;  /* 0x0000000859597220 */ /* 0x080fe20000400000 */
[----:B------:R-:W-:Y:S01]  /*5b00*/  FMUL R88, R88, R8 ;  /* 0x0000000858587220 */ /* 0x000fe20000400000 */
[----:B-1----:R-:W-:Y:S01]  /*5b10*/  F2FP.SATFINITE.E4M3.F32.PACK_AB_MERGE_C R25, RZ, R98, RZ ;  /* 0x00000062ff19723e */ /* 0x002fe200048070ff */
[----:B------:R-:W-:Y:S01]  /*5b20*/  @!P3 STG.E.U8 desc[UR16][R10.64+0x10], R99 ;  /* 0x000010630a00b986 */ /* 0x000fe2000c101110 */
[----:B------:R-:W-:Y:S01]  /*5b30*/  ISETP.LT.OR P3, PT, R29, 0x19, !P0 ;  /* 0x000000191d00780c */ /* 0x000fe20004761670 */
        /* <DEDUP_REMOVED lines=35> */
[----:B------:R-:W-:Y:S01]  /*5d70*/  ISETP.LT.OR P3, PT, R29, 0x29, !P0 ;  /* 0x000000291d00780c */ /* 0x000fe20004761670 */
[-C--:B------:R-:W-:Y:S01]  /*5d80*/  FMUL R77, R77, R8.reuse ;  /* 0x000000084d4d7220 */ /* 0x080fe20000400000 */
[-C--:B------:R-:W-:Y:S01]  /*5d90*/  FMUL R76, R76, R8.reuse ;  /* 0x000000084c4c7220 */ /* 0x080fe20000400000 */
        /* <DEDUP_REMOVED lines=41> */
[----:B------:R-:W-:Y:S01]  /*6030*/  ISETP.LT.OR P5, PT, R29, 0x41, !P1 ;  /* 0x000000411d00780c */ /* 0x000fe20004fa1670 */
[-C--:B------:R-:W-:Y:S01]  /*6040*/  FMUL R16, R16, R8.reuse ;  /* 0x0000000810107220 */ /* 0x080fe20000400000 */
[-C--:B------:R-:W-:Y:S01]  /*6050*/  FMUL R15, R15, R8.reuse ;  /* 0x000000080f0f7220 */ /* 0x080fe20000400000 */
[----:B------:R0:W-:Y:S01]  /*6060*/  @!P6 STG.E.U8 desc[UR16][R12.64+0x39], R7 ;  /* 0x000039070c00e986 */ /* 0x0001e2000c101110 */
[----:B------:R-:W-:Y:S01]  /*6070*/  ISETP.LT.OR P6, PT, R29, 0x42, !P1 ;  /* 0x000000421d00780c */ /* 0x000fe20004fc1670 */
[----:B------:R-:W-:Y:S01]  /*6080*/  FMUL R14, R14, R8 ;  /* 0x000000080e0e7220 */ /* 0x000fe20000400000 */
[----:B------:R-:W-:Y:S01]  /*6090*/  F2FP.SATFINITE.E4M3.F32.PACK_AB_MERGE_C R19, RZ, R19, RZ ;  /* 0x00000013ff13723e */ /* 0x000fe200048070ff */
[----:B------:R-:W-:Y:S01]  /*60a0*/  @!P3 STG.E.U8 desc[UR16][R10.64+0x38], R79 ;  /* 0x0000384f0a00b986 */ /* 0x000fe2000c101110 */
[----:B-1----:R-:W-:-:S02]  /*60b0*/  F2FP.SATFINITE.E4M3.F32.PACK_AB_MERGE_C R25, RZ, R78, RZ ;  /* 0x0000004eff19723e */ /* 0x002fc400048070ff */
[C---:B------:R-:W-:Y:S02]  /*60c0*/  ISETP.LT.OR P3, PT, R29.reuse, 0x41, !P0 ;  /* 0x000000411d00780c */ /* 0x040fe40004761670 */
[----:B------:R-:W-:Y:S01]  /*60d0*/  F2FP.SATFINITE.E4M3.F32.PACK_AB_MERGE_C R17, RZ, R17, RZ ;  /* 0x00000011ff11723e */ /* 0x000fe200048070ff */
[----:B------:R1:W-:Y:S01]  /*60e0*/  @!P4 STG.E.U8 desc[UR16][R10.64+0x39], R25 ;  /* 0x000039190a00c986 */ /* 0x0003e2000c101110 */
[C---:B------:R-:W-:Y:S02]  /*60f0*/  ISETP.LT.OR P4, PT, R29.reuse, 0x42, !P0 ;  /* 0x000000421d00780c */ /* 0x040fe40004781670 */
[----:B0-----:R-:W-:Y:S01]  /*6100*/  F2FP.SATFINITE.E4M3.F32.PACK_AB_MERGE_C R7, RZ, R76, RZ ;  /* 0x0000004cff07723e */ /* 0x001fe200048070ff */
[----:B------:R-:W-:Y:S01]  /*6110*/  @!P5 STG.E.U8 desc[UR16][R12.64+0x40], R77 ;  /* 0x0000404d0c00d986 */ /* 0x000fe2000c101110 */
[C---:B------:R-:W-:Y:S02]  /*6120*/  ISETP.LT.OR P5, PT, R29.reuse, 0x49, !P1 ;  /* 0x000000491d00780c */ /* 0x040fe40004fa1670 */
[----:B------:R-:W-:Y:S01]  /*6130*/  F2FP.SATFINITE.E4M3.F32.PACK_AB_MERGE_C R15, RZ, R15, RZ ;  /* 0x0000000fff0f723e */ /* 0x000fe200048070ff */
[----:B------:R0:W-:Y:S01]  /*6140*/  @!P6 STG.E.U8 desc[UR16][R12.64+0x41], R7 ;  /* 0x000041070c00e986 */ /* 0x0001e2000c101110 */
[----:B------:R-:W-:-:S02]  /*6150*/  ISETP.LT.OR P6, PT, R29, 0x4a, !P1 ;  /* 0x0000004a1d00780c */ /* 0x000fc40004fc1670 */
[----:B-1----:R-:W-:Y:S01]  /*6160*/  F2FP.SATFINITE.E4M3.F32.PACK_AB_MERGE_C R25, RZ, R74, RZ ;  /* 0x0000004aff19723e */ /* 0x002fe200048070ff */
[----:B------:R-:W-:Y:S01]  /*6170*/  @!P3 STG.E.U8 desc[UR16][R10.64+0x40], R75 ;  /* 0x0000404b0a00b986 */ /* 0x000fe2000c101110 */
[----:B------:R-:W-:-:S03]  /*6180*/  ISETP.LT.OR P3, PT, R29, 0x49, !P0 ;  /* 0x000000491d00780c */ /* 0x000fc60004761670 */
[----:B------:R1:W-:Y:S01]  /*6190*/  @!P4 STG.E.U8 desc[UR16][R10.64+0x41], R25 ;  /* 0x000041190a00c986 */ /* 0x0003e2000c101110 */
[C---:B------:R-:W-:Y:S02]  /*61a0*/  ISETP.LT.OR P4, PT, R29.reuse, 0x4a, !P0 ;  /* 0x0000004a1d00780c */ /* 0x040fe40004781670 */
[----:B0-----:R-:W-:Y:S01]  /*61b0*/  F2FP.SATFINITE.E4M3.F32.PACK_AB_MERGE_C R7, RZ, R72, RZ ;  /* 0x00000048ff07723e */ /* 0x001fe200048070ff */
[----:B------:R-:W-:Y:S01]  /*61c0*/  @!P5 STG.E.U8 desc[UR16][R12.64+0x48], R73 ;  /* 0x000048490c00d986 */ /* 0x000fe2000c101110 */
[----:B------:R-:W-:-:S03]  /*61d0*/  ISETP.LT.OR P5, PT, R29, 0x51, !P1 ;  /* 0x000000511d00780c */ /* 0x000fc60004fa1670 */
[----:B------:R0:W-:Y:S01]  /*61e0*/  @!P6 STG.E.U8 desc[UR16][R12.64+0x49], R7 ;  /* 0x000049070c00e986 */ /* 0x0001e2000c101110 */
[C---:B------:R-:W-:Y:S02]  /*61f0*/  ISETP.LT.OR P6, PT, R29.reuse, 0x52, !P1 ;  /* 0x000000521d00780c */ /* 0x040fe40004fc1670 */
[----:B-1----:R-:W-:Y:S01]  /*6200*/  F2FP.SATFINITE.E4M3.F32.PACK_AB_MERGE_C R25, RZ, R22, RZ ;  /* 0x00000016ff19723e */ /* 0x002fe200048070ff */
[----:B------:R1:W-:Y:S01]  /*6210*/  @!P3 STG.E.U8 desc[UR16][R10.64+0x48], R23 ;  /* 0x000048170a00b986 */ /* 0x0003e2000c101110 */
[----:B------:R-:W-:-:S03]  /*6220*/  ISETP.LT.OR P3, PT, R29, 0x51, !P0 ;  /* 0x000000511d00780c */ /* 0x000fc60004761670 */
[----:B------:R-:W-:Y:S01]  /*6230*/  @!P4 STG.E.U8 desc[UR16][R10.64+0x49], R25 ;  /* 0x000049190a00c986 */ /* 0x000fe2000c101110 */
[C---:B------:R-:W-:Y:S02]  /*6240*/  ISETP.LT.OR P4, PT, R29.reuse, 0x59, !P1 ;  /* 0x000000591d00780c */ /* 0x040fe40004f81670 */
[----:B0-----:R-:W-:Y:S01]  /*6250*/  F2FP.SATFINITE.E4M3.F32.PACK_AB_MERGE_C R7, RZ, R20, RZ ;  /* 0x00000014ff07723e */ /* 0x001fe200048070ff */
[----:B------:R0:W-:Y:S01]  /*6260*/  @!P5 STG.E.U8 desc[UR16][R12.64+0x50], R21 ;  /* 0x000050150c00d986 */ /* 0x0001e2000c101110 */
[C---:B------:R-:W-:Y:S02]  /*6270*/  ISETP.LT.OR P5, PT, R29.reuse, 0x52, !P0 ;  /* 0x000000521d00780c */ /* 0x040fe400047a1670 */
[C---:B------:R-:W-:Y:S01]  /*6280*/  ISETP.LT.OR P1, PT, R29.reuse, 0x5a, !P1 ;  /* 0x0000005a1d00780c */ /* 0x040fe20004f21670 */
[----:B------:R2:W-:Y:S01]  /*6290*/  @!P6 STG.E.U8 desc[UR16][R12.64+0x51], R7 ;  /* 0x000051070c00e986 */ /* 0x0005e2000c101110 */
[C---:B------:R-:W-:Y:S02]  /*62a0*/  ISETP.LT.OR P6, PT, R29.reuse, 0x59, !P0 ;  /* 0x000000591d00780c */ /* 0x040fe400047c1670 */
[----:B------:R-:W-:Y:S01]  /*62b0*/  ISETP.LT.OR P0, PT, R29, 0x5a, !P0 ;  /* 0x0000005a1d00780c */ /* 0x000fe20004701670 */
[----:B------:R3:W-:Y:S01]  /*62c0*/  @!P3 STG.E.U8 desc[UR16][R10.64+0x50], R19 ;  /* 0x000050130a00b986 */ /* 0x0007e2000c101110 */
[----:B-1----:R-:W-:-:S02]  /*62d0*/  F2FP.SATFINITE.E4M3.F32.PACK_AB_MERGE_C R23, RZ, R14, RZ ;  /* 0x0000000eff17723e */ /* 0x002fc400048070ff */
[----:B0-----:R-:W-:Y:S02]  /*62e0*/  F2FP.SATFINITE.E4M3.F32.PACK_AB_MERGE_C R21, RZ, R16, RZ ;  /* 0x00000010ff15723e */ /* 0x001fe400048070ff */
[----:B--2---:R-:W-:-:S05]  /*62f0*/  F2FP.SATFINITE.E4M3.F32.PACK_AB_MERGE_C R7, RZ, R18, RZ ;  /* 0x00000012ff07723e */ /* 0x004fca00048070ff */
[----:B------:R3:W-:Y:S04]  /*6300*/  @!P5 STG.E.U8 desc[UR16][R10.64+0x51], R7 ;  /* 0x000051070a00d986 */ /* 0x0007e8000c101110 */
[----:B------:R3:W-:Y:S04]  /*6310*/  @!P4 STG.E.U8 desc[UR16][R12.64+0x58], R17 ;  /* 0x000058110c00c986 */ /* 0x0007e8000c101110 */
[----:B------:R3:W-:Y:S04]  /*6320*/  @!P1 STG.E.U8 desc[UR16][R12.64+0x59], R21 ;  /* 0x000059150c009986 */ /* 0x0007e8000c101110 */
[----:B------:R3:W-:Y:S04]  /*6330*/  @!P6 STG.E.U8 desc[UR16][R10.64+0x58], R15 ;  /* 0x0000580f0a00e986 */ /* 0x0007e8000c101110 */
[----:B------:R3:W-:Y:S02]  /*6340*/  @!P0 STG.E.U8 desc[UR16][R10.64+0x59], R23 ;  /* 0x000059170a008986 */ /* 0x0007e4000c101110 */
.L_x_134:
[----:B------:R-:W-:Y:S05]  /*6350*/  BSYNC B0 ;  /* 0x0000000000007941 */ /* 0x000fea0003800000 */
.L_x_36:
[----:B------:R-:W-:Y:S01]  /*6360*/  ULDC UR6, c[0x0][0xc] ;  /* 0x0000030000067ab9 */ /* 0x000fe20000000800 */
[----:B------:R-:W-:Y:S01]  /*6370*/  ULDC UR7, c[0x0][0x10] ;  /* 0x0000040000077ab9 */ /* 0x000fe20000000800 */
[----:B0--3-5:R-:W0:Y:S01]  /*6380*/  LDC R7, c[0x0][0x14] ;  /* 0x00000500ff077b82 */ /* 0x029e220000000800 */
[----:B------:R-:W-:Y:S01]  /*6390*/  UIMAD.WIDE.U32 UR6, UR6, UR7, URZ ;  /* 0x00000007060672a5 */ /* 0x000fe2000f8e003f */
[----:B------:R-:W-:Y:S01]  /*63a0*/  PRMT R10, RZ, 0x7610, R10 ;  /* 0x00007610ff0a7816 */ /* 0x000fe2000000000a */
[----:B------:R-:W-:-:S04]  /*63b0*/  IMAD.MOV.U32 R12, RZ, RZ, -0x1 ;  /* 0xffffffffff0c7424 */ /* 0x000fc800078e00ff */
[----:B0-----:R-:W-:-:S04]  /*63c0*/  IMAD.WIDE.U32 R2, R7, UR6, R2 ;  /* 0x0000000607027c25 */ /* 0x001fc8000f8e0002 */
[----:B------:R-:W-:Y:S01]  /*63d0*/  IMAD R7, R7, UR7, RZ ;  /* 0x0000000707077c24 */ /* 0x000fe2000f8e02ff */
[----:B------:R-:W-:Y:S02]  /*63e0*/  ULDC.64 UR6, c[0x0][0x650] ;  /* 0x0001940000067ab9 */ /* 0x000fe40000000a00 */
[----:B------:R-:W-:Y:S01]  /*63f0*/  ISETP.GE.U32.AND P0, PT, R2, UR6, PT ;  /* 0x0000000602007c0c */ /* 0x000fe2000bf06070 */
[----:B------:R-:W-:Y:S02]  /*6400*/  IMAD.IADD R3, R3, 0x1, R7 ;  /* 0x0000000103037824 */ /* 0x000fe400078e0207 */
[----:B------:R-:W-:-:S03]  /*6410*/  IMAD.MOV.U32 R7, RZ, RZ, -0x1 ;  /* 0xffffffffff077424 */ /* 0x000fc600078e00ff */
[----:B------:R-:W-:-:S13]  /*6420*/  ISETP.GE.U32.AND.EX P0, PT, R3, UR7, PT, P0 ;  /* 0x0000000703007c0c */ /* 0x000fda000bf06100 */
[----:B------:R-:W-:Y:S05]  /*6430*/  @P0 BRA `(.L_x_135) ;  /* 0x0000000400600947 */ /* 0x000fea0003800000 */
[----:B------:R-:W0:Y:S01]  /*6440*/  S2R R22, SR_CTAID.X ;  /* 0x0000000000167919 */ /* 0x000e220000002500 */
[----:B------:R-:W3:Y:S01]  /*6450*/  LDC.64 R16, c[0x0][0x628] ;  /* 0x00018a00ff107b82 */ /* 0x000ee20000000a00 */
[----:B------:R-:W-:Y:S01]  /*6460*/  ULDC UR6, c[0x0][0x150] ;  /* 0x0000540000067ab9 */ /* 0x000fe20000000800 */
[----:B------:R-:W-:Y:S01]  /*6470*/  IMAD.MOV.U32 R14, RZ, RZ, R2 ;  /* 0x000000ffff0e7224 */ /* 0x000fe200078e0002 */
[----:B--2---:R-:W2:Y:S01]  /*6480*/  S2R R24, SR_CTAID.Y ;  /* 0x0000000000187919 */ /* 0x004ea20000002600 */
[----:B------:R-:W-:-:S04]  /*6490*/  IMAD.MOV.U32 R15, RZ, RZ, R3 ;  /* 0x000000ffff0f7224 */ /* 0x000fc800078e0003 */
[----:B------:R-:W1:Y:S08]  /*64a0*/  LDC R25, c[0x0][0x144] ;  /* 0x00005100ff197b82 */ /* 0x000e700000000800 */
[----:B------:R-:W1:Y:S08]  /*64b0*/  LDC R18, c[0x0][0x630] ;  /* 0x00018c00ff127b82 */ /* 0x000e700000000800 */
[----:B------:R-:W1:Y:S01]  /*64c0*/  LDC.64 R20, c[0x0][0x620] ;  /* 0x00018800ff147b82 */ /* 0x000e620000000a00 */
[----:B---3--:R-:W-:-:S04]  /*64d0*/  ISETP.NE.U32.AND P0, PT, R16, RZ, PT ;  /* 0x000000ff1000720c */ /* 0x008fc80003f05070 */
[----:B------:R-:W-:Y:S02]  /*64e0*/  ISETP.NE.AND.EX P0, PT, R17, RZ, PT, P0 ;  /* 0x000000ff1100720c */ /* 0x000fe40003f05300 */
[----:B0-----:R-:W-:-:S05]  /*64f0*/  I2FP.F32.U32 R7, R22 ;  /* 0x0000001600077245 */ /* 0x001fca0000201000 */
[----:B------:R-:W-:-:S04]  /*6500*/  FMUL R7, R7, UR6 ;  /* 0x0000000607077c20 */ /* 0x000fc80008400000 */
[----:B------:R0:W3:Y:S02]  /*6510*/  F2I.U32.TRUNC.NTZ R23, R7 ;  /* 0x0000000700177305 */ /* 0x0000e4000020f000 */
[----:B--2---:R-:W-:Y:S05]  /*6520*/  @!P0 BRA `(.L_x_136) ;  /* 0x0000000000288947 */ /* 0x004fea0003800000 */
[----:B0-----:R-:W0:Y:S02]  /*6530*/  LDC R7, c[0x0][0x634] ;  /* 0x00018d00ff077b82 */ /* 0x001e240000000800 */
        /* <DEDUP_REMOVED lines=9> */
.L_x_136:
[-CC-:B-1----:R-:W-:Y:S01]  /*65d0*/  SHF.R.U64 R19, R14, R18.reuse, R15.reuse ;  /* 0x000000120e137219 */ /* 0x182fe2000000120f */
[----:B------:R-:W1:Y:S01]  /*65e0*/  LDC.64 R30, c[0x0][0x640] ;  /* 0x00019000ff1e7b82 */ /* 0x000e620000000a00 */
[----:B0-----:R-:W-:Y:S01]  /*65f0*/  SHF.R.U32.HI R7, RZ, R18, R15 ;  /* 0x00000012ff077219 */ /* 0x001fe2000001160f */
[----:B---3--:R-:W-:Y:S01]  /*6600*/  IMAD.MOV R23, RZ, RZ, -R23 ;  /* 0x000000ffff177224 */ /* 0x008fe200078e0a17 */
[----:B------:R-:W-:Y:S01]  /*6610*/  IADD3 R13, P0, RZ, -R19, RZ ;  /* 0x80000013ff0d7210 */ /* 0x000fe20007f1e0ff */
[----:B------:R-:W-:Y:S02]  /*6620*/  ULDC UR6, c[0x0][0x154] ;  /* 0x0000550000067ab9 */ /* 0x000fe40000000800 */
[----:B------:R-:W-:Y:S02]  /*6630*/  IMAD R25, R25, R23, R22 ;  /* 0x0000001719197224 */ /* 0x000fe400078e0216 */
[----:B------:R-:W0:Y:S01]  /*6640*/  LDC R14, c[0x0][0x618] ;  /* 0x00018600ff0e7b82 */ /* 0x000e220000000800 */
[----:B------:R-:W-:-:S02]  /*6650*/  IMAD.X R7, RZ, RZ, ~R7, P0 ;  /* 0x000000ffff077224 */ /* 0x000fc400000e0e07 */
[----:B------:R-:W-:-:S04]  /*6660*/  IMAD.WIDE.U32 R10, R13, R20, R2 ;  /* 0x000000140d0a7225 */ /* 0x000fc800078e0002 */
[----:B------:R-:W-:Y:S01]  /*6670*/  IMAD R12, R7, R20, RZ ;  /* 0x00000014070c7224 */ /* 0x000fe200078e02ff */
[----:B----4-:R-:W2:Y:S03]  /*6680*/  LDC R26, c[0x0][0x608] ;  /* 0x00018200ff1a7b82 */ /* 0x010ea60000000800 */
[----:B------:R-:W-:Y:S02]  /*6690*/  IMAD R7, R13, R21, R12 ;  /* 0x000000150d077224 */ /* 0x000fe400078e020c */
[----:B------:R-:W-:Y:S02]  /*66a0*/  IMAD.MOV.U32 R13, RZ, RZ, 0x1 ;  /* 0x00000001ff0d7424 */ /* 0x000fe400078e00ff */
[----:B------:R-:W-:Y:S01]  /*66b0*/  IMAD.IADD R7, R11, 0x1, R7 ;  /* 0x000000010b077824 */ /* 0x000fe200078e0207 */
[----:B------:R-:W3:Y:S01]  /*66c0*/  LDC R28, c[0x0][0x658] ;  /* 0x00019600ff1c7b82 */ /* 0x000ee20000000800 */
[----:B------:R-:W-:-:S02]  /*66d0*/  I2FP.F32.U32 R11, R24 ;  /* 0x00000018000b7245 */ /* 0x000fc40000201000 */
[----:B-1----:R-:W-:-:S03]  /*66e0*/  ISETP.NE.U32.AND P0, PT, R30, RZ, PT ;  /* 0x000000ff1e00720c */ /* 0x002fc60003f05070 */
[----:B------:R-:W-:Y:S01]  /*66f0*/  FMUL R12, R11, UR6 ;  /* 0x000000060b0c7c20 */ /* 0x000fe20008400000 */
[----:B------:R-:W-:Y:S01]  /*6700*/  ISETP.NE.AND.EX P0, PT, R31, RZ, PT, P0 ;  /* 0x000000ff1f00720c */ /* 0x000fe20003f05300 */
[----:B------:R-:W1:Y:S01]  /*6710*/  LDC R23, c[0x0][0x148] ;  /* 0x00005200ff177b82 */ /* 0x000e620000000800 */
[-CC-:B0-----:R-:W-:Y:S01]  /*6720*/  SHF.R.U64 R18, R10, R14.reuse, R7.reuse ;  /* 0x0000000e0a127219 */ /* 0x181fe20000001207 */
[----:B------:R0:W4:Y:S01]  /*6730*/  F2I.U32.TRUNC.NTZ R20, R12 ;  /* 0x0000000c00147305 */ /* 0x000122000020f000 */
[----:B------:R-:W-:Y:S01]  /*6740*/  SHF.R.U32.HI R7, RZ, R14, R7 ;  /* 0x0000000eff077219 */ /* 0x000fe20000011607 */
[----:B------:R-:W-:-:S04]  /*6750*/  IMAD.MOV.U32 R11, RZ, RZ, -0x1 ;  /* 0xffffffffff0b7424 */ /* 0x000fc800078e00ff */
[----:B------:R-:W0:Y:S01]  /*6760*/  LDC R22, c[0x0][0x600] ;  /* 0x00018000ff167b82 */ /* 0x000e220000000800 */
[-CC-:B--2---:R-:W-:Y:S02]  /*6770*/  SHF.R.U64 R16, R18, R26.reuse, R7.reuse ;  /* 0x0000001a12107219 */ /* 0x184fe40000001207 */
[----:B------:R-:W-:-:S05]  /*6780*/  SHF.R.U32.HI R7, RZ, R26, R7 ;  /* 0x0000001aff077219 */ /* 0x000fca0000011607 */
[----:B------:R-:W2:Y:S01]  /*6790*/  LDC R29, c[0x0][0x648] ;  /* 0x00019200ff1d7b82 */ /* 0x000ea20000000800 */
[-C--:B---3--:R-:W-:Y:S02]  /*67a0*/  SHF.L.U32 R10, R11, R28.reuse, RZ ;  /* 0x0000001c0b0a7219 */ /* 0x088fe400000006ff */
[--C-:B------:R-:W-:Y:S02]  /*67b0*/  SHF.R.U64 R21, R16, R28, R7.reuse ;  /* 0x0000001c10157219 */ /* 0x100fe40000001207 */
[----:B------:R-:W-:Y:S02]  /*67c0*/  LOP3.LUT R27, RZ, R10, RZ, 0x33, !PT ;  /* 0x0000000aff1b7212 */ /* 0x000fe400078e33ff */
[-C--:B------:R-:W-:Y:S01]  /*67d0*/  SHF.R.U32.HI R11, RZ, R28.reuse, R7 ;  /* 0x0000001cff0b7219 */ /* 0x080fe20000011607 */
[----:B------:R-:W3:Y:S01]  /*67e0*/  LDC R32, c[0x0][0x638] ;  /* 0x00018e00ff207b82 */ /* 0x000ee20000000800 */
[----:B------:R-:W-:Y:S01]  /*67f0*/  SHF.L.U32 R26, R13, R28, RZ ;  /* 0x0000001c0d1a7219 */ /* 0x000fe200000006ff */
[----:B------:R-:W-:-:S06]  /*6800*/  IMAD.MOV.U32 R10, RZ, RZ, R21 ;  /* 0x000000ffff0a7224 */ /* 0x000fcc00078e0015 */
[----:B------:R-:W0:Y:S01]  /*6810*/  LDC R33, c[0x0][0x610] ;  /* 0x00018400ff217b82 */ /* 0x000e220000000800 */
[----:B----4-:R-:W-:Y:S05]  /*6820*/  @!P0 BRA `(.L_x_137) ;  /* 0x0000000000288947 */ /* 0x010fea0003800000 */
[----:B------:R-:W4:Y:S02]  /*6830*/  LDC R10, c[0x0][0x64c] ;  /* 0x00019300ff0a7b82 */ /* 0x000f240000000800 */
[----:B----4-:R-:W-:-:S05]  /*6840*/  IADD3 R7, P0, R21, R10, RZ ;  /* 0x0000000a15077210 */ /* 0x010fca0007f1e0ff */
[----:B------:R-:W-:-:S04]  /*6850*/  IMAD.X R17, RZ, RZ, R11, P0 ;  /* 0x000000ffff117224 */ /* 0x000fc800000e060b */
[----:B------:R-:W-:-:S04]  /*6860*/  IMAD.WIDE.U32 R10, R17, R30, RZ ;  /* 0x0000001e110a7225 */ /* 0x000fc800078e00ff */
[----:B0-----:R-:W-:-:S04]  /*6870*/  IMAD.WIDE.U32 R12, P0, R7, R31, R10 ;  /* 0x0000001f070c7225 */ /* 0x001fc8000780000a */
[----:B------:R-:W-:-:S04]  /*6880*/  IMAD.WIDE.U32 R10, R7, R30, RZ ;  /* 0x0000001e070a7225 */ /* 0x000fc800078e00ff */
[----:B------:R-:W-:Y:S01]  /*6890*/  IMAD.X R15, RZ, RZ, RZ, P0 ;  /* 0x000000ffff0f7224 */ /* 0x000fe200000e06ff */
[----:B------:R-:W-:Y:S01]  /*68a0*/  IADD3 RZ, P0, R11, R12, RZ ;  /* 0x0000000c0bff7210 */ /* 0x000fe20007f1e0ff */
[----:B------:R-:W-:-:S04]  /*68b0*/  IMAD.MOV.U32 R14, RZ, RZ, R13 ;  /* 0x000000ffff0e7224 */ /* 0x000fc800078e000d */
[----:B------:R-:W-:-:S08]  /*68c0*/  IMAD.WIDE.U32.X R10, R17, R31, R14, P0 ;  /* 0x0000001f110a7225 */ /* 0x000fd000000e040e */
.L_x_137:
[----:B--2---:R-:W-:Y:S01]  /*68d0*/  SHF.R.U64 R7, R10, R29, R11 ;  /* 0x0000001d0a077219 */ /* 0x004fe2000000120b */
[----:B0-----:R-:W-:Y:S01]  /*68e0*/  VIADD R11, R22, 0xffffffff ;  /* 0xffffffff160b7836 */ /* 0x001fe20000000000 */
[----:B------:R-:W-:Y:S01]  /*68f0*/  LOP3.LUT R28, R16, R27, RZ, 0xc0, !PT ;  /* 0x0000001b101c7212 */ /* 0x000fe200078ec0ff */
[----:B------:R-:W-:Y:S02]  /*6900*/  IMAD.MOV R20, RZ, RZ, -R20 ;  /* 0x000000ffff147224 */ /* 0x000fe400078e0a14 */
[----:B------:R-:W-:Y:S01]  /*6910*/  IMAD.MOV R10, RZ, RZ, -R7 ;  /* 0x000000ffff0a7224 */ /* 0x000fe200078e0a07 */
[----:B------:R-:W-:Y:S01]  /*6920*/  LOP3.LUT R18, R18, R11, RZ, 0xc0, !PT ;  /* 0x0000000b12127212 */ /* 0x000fe200078ec0ff */
[----:B------:R-:W-:Y:S02]  /*6930*/  IMAD R28, R26, R7, R28 ;  /* 0x000000071a1c7224 */ /* 0x000fe400078e021c */
[----:B-1----:R-:W-:Y:S02]  /*6940*/  @P2 IMAD R25, R23, R20, R24 ;  /* 0x0000001417192224 */ /* 0x002fe400078e0218 */
[----:B---3--:R-:W-:-:S02]  /*6950*/  IMAD R7, R10, R32, R21 ;  /* 0x000000200a077224 */ /* 0x008fc400078e0215 */
[----:B------:R-:W-:Y:S02]  /*6960*/  IMAD R28, R28, R33, R25 ;  /* 0x000000211c1c7224 */ /* 0x000fe400078e0219 */
[----:B------:R-:W-:Y:S02]  /*6970*/  IMAD R7, R7, R22, R18 ;  /* 0x0000001607077224 */ /* 0x000fe400078e0212 */
[----:B------:R-:W-:-:S03]  /*6980*/  IMAD.MOV.U32 R10, RZ, RZ, 0x1 ;  /* 0x00000001ff0a7424 */ /* 0x000fc600078e00ff */
[----:B------:R-:W-:Y:S02]  /*6990*/  SEL R12, R7, R28, !P2 ;  /* 0x0000001c070c7207 */ /* 0x000fe40005000000 */
[----:B------:R-:W-:Y:S01]  /*69a0*/  SEL R28, R28, R7, !P2 ;  /* 0x000000071c1c7207 */ /* 0x000fe20005000000 */
[----:B------:R-:W-:-:S07]  /*69b0*/  IMAD.MOV.U32 R7, RZ, RZ, R19 ;  /* 0x000000ffff077224 */ /* 0x000fce00078e0013 */
.L_x_135:
[----:B------:R-:W-:Y:S01]  /*69c0*/  UIADD3 UR5, UR9, UR5, URZ ;  /* 0x0000000509057290 */ /* 0x000fe2000fffe03f */
[----:B------:R-:W-:Y:S01]  /*69d0*/  LOP3.LUT P0, RZ, R10, 0xff, RZ, 0xc0, !PT ;  /* 0x000000ff0aff7812 */ /* 0x000fe2000780c0ff */
[----:B------:R-:W-:Y:S02]  /*69e0*/  IMAD.MOV.U32 R13, RZ, RZ, R28 ;  /* 0x000000ffff0d7224 */ /* 0x000fe400078e001c */
[----:B------:R-:W-:Y:S02]  /*69f0*/  USHF.R.U32.HI UR6, URZ, 0x3, UR5 ;  /* 0x000000033f067899 */ /* 0x000fe40008011605 */
[----:B------:R-:W-:Y:S02]  /*6a00*/  UISETP.GT.U32.AND UP1, UPT, UR5, 0x7, UPT ;  /* 0x000000070500788c */ /* 0x000fe4000bf24070 */
[----:B------:R-:W-:Y:S02]  /*6a10*/  ULOP3.LUT UR6, UR6, 0x1, URZ, 0xc0, !UPT ;  /* 0x0000000106067892 */ /* 0x000fe4000f8ec03f */
[----:B------:R-:W-:-:S02]  /*6a20*/  UISETP.LT.U32.AND UP1, UPT, UR9, 0x8, UP1 ;  /* 0x000000080900788c */ /* 0x000fc40008f21070 */
[----:B------:R-:W-:Y:S02]  /*6a30*/  UISETP.NE.U32.AND UP0, UPT, UR6, 0x1, UPT ;  /* 0x000000010600788c */ /* 0x000fe4000bf05070 */
[----:B------:R-:W-:Y:S02]  /*6a40*/  USEL UR7, URZ, 0x1, !UP1 ;  /* 0x000000013f077887 */ /* 0x000fe4000c800000 */
[----:B------:R-:W-:Y:S02]  /*6a50*/  UISETP.GT.U32.AND UP0, UPT, UR9, 0x7, !UP0 ;  /* 0x000000070900788c */ /* 0x000fe4000c704070 */
[----:B------:R-:W-:Y:S02]  /*6a60*/  ULOP3.LUT UR5, UR5, 0x7, URZ, 0xc0, !UPT ;  /* 0x0000000705057892 */ /* 0x000fe4000f8ec03f */
[----:B------:R-:W-:-:S04]  /*6a70*/  USEL UR6, URZ, 0x1, !UP0 ;  /* 0x000000013f067887 */ /* 0x000fc8000c000000 */
[----:B------:R-:W-:Y:S01]  /*6a80*/  ULOP3.LUT UR4, UR6, UR4, UR7, 0x96, !UPT ;  /* 0x0000000406047292 */ /* 0x000fe2000f8e9607 */
[----:B------:R-:W-:Y:S11]  /*6a90*/  @P0 BRA `(.L_x_138) ;  /* 0xffffffa400f80947 */ /* 0x000ff6000383ffff */
[----:B------:R-:W-:Y:S05]  /*6aa0*/  EXIT ;  /* 0x000000000000794d */ /* 0x000fea0003800000 */
.L_x_8:
[----:B0-----:R-:W-:Y:S01]  /*6ab0*/  ULDC.64 UR4, c[0x0][0x650] ;  /* 0x0001940000047ab9 */ /* 0x001fe20000000a00 */
        /* <DEDUP_REMOVED lines=25> */
.L_x_140:
[----:B------:R-:W0:Y:S01]  /*6c50*/  LDC.64 R28, c[0x0][0x640] ;  /* 0x00019000ff1c7b82 */ /* 0x000e220000000a00 */
[-CC-:B------:R-:W-:Y:S01]  /*6c60*/  SHF.R.U64 R21, R16, R6.reuse, R17.reuse ;  /* 0x0000000610157219 */ /* 0x180fe20000001211 */
[----:B------:R-:W-:Y:S01]  /*6c70*/  IMAD.MOV.U32 R31, RZ, RZ, 0x1 ;  /* 0x00000001ff1f7424 */ /* 0x000fe200078e00ff */
[----:B------:R-:W-:Y:S02]  /*6c80*/  SHF.R.U32.HI R5, RZ, R6, R17 ;  /* 0x00000006ff057219 */ /* 0x000fe40000011611 */
[----:B------:R-:W-:-:S03]  /*6c90*/  IADD3 R15, P0, RZ, -R21, RZ ;  /* 0x80000015ff0f7210 */ /* 0x000fc60007f1e0ff */
[----:B------:R-:W1:Y:S02]  /*6ca0*/  LDC R14, c[0x0][0x618] ;  /* 0x00018600ff0e7b82 */ /* 0x000e640000000800 */
[----:B------:R-:W-:Y:S02]  /*6cb0*/  IMAD.X R5, RZ, RZ, ~R5, P0 ;  /* 0x000000ffff057224 */ /* 0x000fe400000e0e05 */
[----:B------:R-:W-:-:S04]  /*6cc0*/  IMAD.WIDE.U32 R12, R15, R22, R2 ;  /* 0x000000160f0c7225 */ /* 0x000fc800078e0002 */
[----:B------:R-:W2:Y:S01]  /*6cd0*/  LDC R16, c[0x0][0x608] ;  /* 0x00018200ff107b82 */ /* 0x000ea20000000800 */
[----:B------:R-:W-:-:S04]  /*6ce0*/  IMAD R6, R5, R22, RZ ;  /* 0x0000001605067224 */ /* 0x000fc800078e02ff */
[----:B------:R-:W-:-:S03]  /*6cf0*/  IMAD R5, R15, R23, R6 ;  /* 0x000000170f057224 */ /* 0x000fc600078e0206 */
[----:B------:R-:W3:Y:S01]  /*6d00*/  LDC R26, c[0x0][0x658] ;  /* 0x00019600ff1a7b82 */ /* 0x000ee20000000800 */
[----:B------:R-:W-:Y:S01]  /*6d10*/  IMAD.IADD R5, R13, 0x1, R5 ;  /* 0x000000010d057824 */ /* 0x000fe200078e0205 */
[----:B0-----:R-:W-:Y:S01]  /*6d20*/  ISETP.NE.U32.AND P0, PT, R28, RZ, PT ;  /* 0x000000ff1c00720c */ /* 0x001fe20003f05070 */
[----:B------:R-:W-:-:S03]  /*6d30*/  IMAD.MOV.U32 R13, RZ, RZ, -0x1 ;  /* 0xffffffffff0d7424 */ /* 0x000fc600078e00ff */
        /* <DEDUP_REMOVED lines=25> */
.L_x_141:
[----:B-1----:R-:W-:Y:S01]  /*6ed0*/  SHF.R.U64 R6, R12, R25, R13 ;  /* 0x000000190c067219 */ /* 0x002fe2000000120d */
[----:B0-----:R-:W-:Y:S01]  /*6ee0*/  VIADD R13, R24, 0xffffffff ;  /* 0xffffffff180d7836 */ /* 0x001fe20000000000 */
[----:B------:R-:W-:Y:S01]  /*6ef0*/  SHF.L.U32 R9, R31, R26, RZ ;  /* 0x0000001a1f097219 */ /* 0x000fe200000006ff */
[----:B------:R-:W-:Y:S01]  /*6f00*/  @P2 IMAD R10, R11, R20, R8 ;  /* 0x000000140b0a2224 */ /* 0x000fe200078e0208 */
[----:B------:R-:W-:Y:S01]  /*6f10*/  LOP3.LUT R5, R22, R33, RZ, 0xc0, !PT ;  /* 0x0000002116057212 */ /* 0x000fe200078ec0ff */
[----:B------:R-:W-:Y:S01]  /*6f20*/  IMAD.MOV R12, RZ, RZ, -R6 ;  /* 0x000000ffff0c7224 */ /* 0x000fe200078e0a06 */
[----:B------:R-:W-:Y:S01]  /*6f30*/  LOP3.LUT R18, R18, R13, RZ, 0xc0, !PT ;  /* 0x0000000d12127212 */ /* 0x000fe200078ec0ff */
[----:B------:R-:W-:Y:S02]  /*6f40*/  IMAD.MOV.U32 R16, RZ, RZ, R21 ;  /* 0x000000ffff107224 */ /* 0x000fe400078e0015 */
[----:B------:R-:W-:Y:S02]  /*6f50*/  IMAD R9, R9, R6, R5 ;  /* 0x0000000609097224 */ /* 0x000fe400078e0205 */
[----:B--2---:R-:W-:-:S02]  /*6f60*/  IMAD R5, R12, R27, R23 ;  /* 0x0000001b0c057224 */ /* 0x004fc400078e0217 */
[----:B---3--:R-:W-:Y:S02]  /*6f70*/  IMAD R10, R9, R30, R10 ;  /* 0x0000001e090a7224 */ /* 0x008fe400078e020a */
[----:B------:R-:W-:Y:S02]  /*6f80*/  IMAD R9, R5, R24, R18 ;  /* 0x0000001805097224 */ /* 0x000fe400078e0212 */
[----:B------:R-:W-:-:S03]  /*6f90*/  IMAD.MOV.U32 R6, RZ, RZ, 0x1 ;  /* 0x00000001ff067424 */ /* 0x000fc600078e00ff */
[----:B------:R-:W-:Y:S02]  /*6fa0*/  SEL R5, R9, R10, !P2 ;  /* 0x0000000a09057207 */ /* 0x000fe40005000000 */
[----:B------:R-:W-:-:S07]  /*6fb0*/  SEL R18, R10, R9, !P2 ;  /* 0x000000090a127207 */ /* 0x000fce0005000000 */
.L_x_139:
[----:B------:R-:W-:-:S08]  /*6fc0*/  NOP ;  /* 0x0000000000007918 */ /* 0x000fd00000000000 */
[----:B------:R-:W0:-:S00]  /*6fd0*/  USETMAXREG.DEALLOC.CTAPOOL 0x28 ;  /* 0x00000028000079c8 */ /* 0x000e0000080e0500 */
[----:B0-----:R-:W-:-:S13]  /*6fe0*/  ISETP.NE.AND P0, PT, R7, RZ, PT ;  /* 0x000000ff0700720c */ /* 0x001fda0003f05270 */
[----:B------:R-:W-:Y:S05]  /*6ff0*/  @P0 EXIT ;  /* 0x000000000000094d */ /* 0x000fea0003800000 */
[----:B------:R-:W-:Y:S01]  /*7000*/  LOP3.LUT P0, RZ, R6, 0xff, RZ, 0xc0, !PT ;  /* 0x000000ff06ff7812 */ /* 0x000fe2000780c0ff */
[----:B------:R-:W-:Y:S02]  /*7010*/  IMAD.MOV.U32 R15, RZ, RZ, 0x1 ;  /* 0x00000001ff0f7424 */ /* 0x000fe400078e00ff */
[----:B------:R-:W-:-:S10]  /*7020*/  IMAD.MOV.U32 R14, RZ, RZ, RZ ;  /* 0x000000ffff0e7224 */ /* 0x000fd400078e00ff */
[----:B------:R-:W-:Y:S05]  /*7030*/  @!P0 BRA `(.L_x_142) ;  /* 0x0000000c00348947 */ /* 0x000fea0003800000 */
[----:B------:R-:W0:Y:S01]  /*7040*/  LDC R6, c[0x0][0x28c] ;  /* 0x0000a300ff067b82 */ /* 0x000e220000000800 */
[----:B------:R-:W1:Y:S01]  /*7050*/  S2R R12, SR_CgaCtaId ;  /* 0x00000000000c7919 */ /* 0x000e620000008800 */
[----:B------:R-:W-:Y:S01]  /*7060*/  ULDC UR5, c[0x0][0x600] ;  /* 0x0001800000057ab9 */ /* 0x000fe20000000800 */
[----:B------:R-:W-:Y:S01]  /*7070*/  ULDC UR4, c[0x0][0xc] ;  /* 0x0000030000047ab9 */ /* 0x000fe20000000800 */
[----:B------:R-:W-:Y:S01]  /*7080*/  UIADD3 UR16, UR5, -0x1, URZ ;  /* 0xffffffff05107890 */ /* 0x000fe2000fffe03f */
[----:B------:R-:W-:Y:S01]  /*7090*/  BSSY B0, `(.L_x_142) ;  /* 0x00000c7000007945 */ /* 0x000fe20003800000 */
[----:B------:R-:W-:Y:S01]  /*70a0*/  ULDC UR6, c[0x0][0x658] ;  /* 0x0001960000067ab9 */ /* 0x000fe20000000800 */
[----:B------:R-:W-:Y:S01]  /*70b0*/  ULDC UR5, c[0x0][0x10] ;  /* 0x0000040000057ab9 */ /* 0x000fe20000000800 */
[----:B------:R-:W-:Y:S01]  /*70c0*/  UMOV UR7, 0xffffffff ;  /* 0xffffffff00077882 */ /* 0x000fe20000000000 */
[----:B------:R-:W-:Y:S01]  /*70d0*/  UMOV UR8, 0x1 ;  /* 0x0000000100087882 */ /* 0x000fe20000000000 */
[----:B------:R-:W-:Y:S01]  /*70e0*/  UIMAD.WIDE.U32 UR4, UR4, UR5, URZ ;  /* 0x00000005040472a5 */ /* 0x000fe2000f8e003f */
[----:B------:R-:W-:Y:S01]  /*70f0*/  IMAD.MOV.U32 R11, RZ, RZ, 0x1 ;  /* 0x00000001ff0b7424 */ /* 0x000fe200078e00ff */
[----:B------:R-:W-:Y:S01]  /*7100*/  USHF.L.U32 UR7, UR7, UR6, URZ ;  /* 0x0000000607077299 */ /* 0x000fe2000800063f */
[----:B------:R-:W-:Y:S01]  /*7110*/  LOP3.LUT R17, R4, 0x2, RZ, 0xfc, !PT ;  /* 0x0000000204117812 */ /* 0x000fe200078efcff */
[----:B------:R-:W-:Y:S01]  /*7120*/  USHF.L.U32 UR18, UR8, UR6, URZ ;  /* 0x0000000608127299 */ /* 0x000fe2000800063f */
[----:B------:R-:W-:Y:S01]  /*7130*/  IMAD.MOV.U32 R15, RZ, RZ, 0x1 ;  /* 0x00000001ff0f7424 */ /* 0x000fe200078e00ff */
[----:B------:R-:W-:Y:S01]  /*7140*/  ULOP3.LUT UR17, URZ, UR7, URZ, 0x33, !UPT ;  /* 0x000000073f117292 */ /* 0x000fe2000f8e333f */
[----:B------:R-:W-:Y:S01]  /*7150*/  IMAD.MOV.U32 R14, RZ, RZ, RZ ;  /* 0x000000ffff0e7224 */ /* 0x000fe200078e00ff */
[----:B------:R-:W-:Y:S01]  /*7160*/  ULDC UR6, c[0x0][0x14] ;  /* 0x0000050000067ab9 */ /* 0x000fe20000000800 */
[----:B------:R-:W-:Y:S01]  /*7170*/  ULDC.64 UR22, c[0x0][0x198] ;  /* 0x0000660000167ab9 */ /* 0x000fe20000000a00 */
[----:B------:R-:W-:-:S02]  /*7180*/  UIMAD.WIDE.U32 UR20, UR4, UR6, URZ ;  /* 0x00000006041472a5 */ /* 0x000fc4000f8e003f */
[----:B------:R-:W-:Y:S01]  /*7190*/  UIMAD UR13, UR5, UR6, URZ ;  /* 0x00000006050d72a4 */ /* 0x000fe2000f8e023f */
[----:B0-----:R-:W-:-:S03]  /*71a0*/  VIADD R6, R6, 0x7f ;  /* 0x0000007f06067836 */ /* 0x001fc60000000000 */
[----:B------:R-:W-:Y:S02]  /*71b0*/  UIADD3 UR13, UR21, UR13, URZ ;  /* 0x0000000d150d7290 */ /* 0x000fe4000fffe03f */
[----:B------:R-:W-:-:S04]  /*71c0*/  SHF.R.S32.HI R7, RZ, 0x1f, R6 ;  /* 0x0000001fff077819 */ /* 0x000fc80000011406 */
[----:B------:R-:W-:Y:S02]  /*71d0*/  LEA.HI R7, R7, R6, RZ, 0x7 ;  /* 0x0000000607077211 */ /* 0x000fe400078f38ff */
[----:B-1----:R-:W-:Y:S02]  /*71e0*/  LOP3.LUT R12, R12, 0x1, RZ, 0xc0, !PT ;  /* 0x000000010c0c7812 */ /* 0x002fe400078ec0ff */
[----:B------:R-:W-:-:S05]  /*71f0*/  SHF.R.S32.HI R13, RZ, 0x7, R7 ;  /* 0x00000007ff0d7819 */ /* 0x000fca0000011407 */
[----:B------:R-:W-:-:S07]  /*7200*/  VIADD R10, R13, 0x1 ;  /* 0x000000010d0a7836 */ /* 0x000fce0000000000 */
.L_x_153:
[----:B------:R-:W-:-:S03]  /*7210*/  UMOV UR4, 0xffffffff ;  /* 0xffffffff00047882 */ /* 0x000fc60000000000 */
[----:B------:R-:W-:Y:S05]  /*7220*/  BRA.DIV UR4, `(.L_x_143) ;  /* 0x0000001204387947 */ /* 0x000fea000b800000 */
[----:B------:R-:W-:-:S13]  /*7230*/  ELECT P0, URZ, PT ;  /* 0x00000000003f782f */ /* 0x000fda0003800000 */
.L_x_168:
[----:B------:R-:W0:Y:S01]  /*7240*/  LDC R6, c[0x0][0x28c] ;  /* 0x0000a300ff067b82 */ /* 0x000e220000000800 */
[----:B------:R-:W-:Y:S01]  /*7250*/  BSSY B1, `(.L_x_144) ;  /* 0x0000039000017945 */ /* 0x000fe20003800000 */
[----:B0-----:R-:W-:-:S13]  /*7260*/  ISETP.LT.OR P0, PT, R6, 0x1, !P0 ;  /* 0x000000010600780c */ /* 0x001fda0004701670 */
[----:B------:R-:W-:Y:S05]  /*7270*/  @P0 BRA `(.L_x_145) ;  /* 0x0000000000d80947 */ /* 0x000fea0003800000 */
[----:B------:R-:W-:Y:S02]  /*7280*/  IMAD R8, R5, 0x2, R12 ;  /* 0x0000000205087824 */ /* 0x000fe400078e020c */
[----:B------:R-:W-:Y:S02]  /*7290*/  IMAD.SHL.U32 R19, R18, 0x80, RZ ;  /* 0x0000008012137824 */ /* 0x000fe400078e00ff */
[----:B------:R-:W-:Y:S02]  /*72a0*/  IMAD.MOV.U32 R22, RZ, RZ, RZ ;  /* 0x000000ffff167224 */ /* 0x000fe400078e00ff */
[----:B------:R-:W-:Y:S02]  /*72b0*/  IMAD.MOV.U32 R5, RZ, RZ, R10 ;  /* 0x000000ffff057224 */ /* 0x000fe400078e000a */
[----:B------:R-:W-:Y:S02]  /*72c0*/  IMAD.MOV.U32 R6, RZ, RZ, R15 ;  /* 0x000000ffff067224 */ /* 0x000fe400078e000f */
[----:B------:R-:W-:-:S02]  /*72d0*/  IMAD.MOV.U32 R7, RZ, RZ, R14 ;  /* 0x000000ffff077224 */ /* 0x000fc400078e000e */
[----:B------:R-:W-:-:S07]  /*72e0*/  IMAD R18, R8, 0x30, RZ ;  /* 0x0000003008127824 */ /* 0x000fce00078e02ff */
.L_x_148:
[----:B------:R-:W0:Y:S01]  /*72f0*/  S2R R9, SR_CgaCtaId ;  /* 0x0000000000097919 */ /* 0x000e220000008800 */
[----:B------:R-:W-:Y:S02]  /*7300*/  MOV R8, 0x400 ;  /* 0x0000040000087802 */ /* 0x000fe40000000f00 */
[----:B------:R-:W-:Y:S02]  /*7310*/  LOP3.LUT P1, RZ, R0, 0x7f, RZ, 0xc0, !PT ;  /* 0x0000007f00ff7812 */ /* 0x000fe4000782c0ff */
[----:B0-----:R-:W-:Y:S02]  /*7320*/  LEA R20, R9, R8, 0x18 ;  /* 0x0000000809147211 */ /* 0x001fe400078ec0ff */
[----:B------:R-:W-:-:S09]  /*7330*/  SHF.L.U32 R8, R6, 0x1f, RZ ;  /* 0x0000001f06087819 */ /* 0x000fd200000006ff */
[----:B------:R-:W0:Y:S01]  /*7340*/  @!P1 LDC R9, c[0x0][0x500] ;  /* 0x00014000ff099b82 */ /* 0x000e220000000800 */
[----:B------:R-:W-:-:S04]  /*7350*/  IMAD R21, R7, 0x8, R20 ;  /* 0x0000000807157824 */ /* 0x000fc800078e0214 */
[----:B------:R-:W1:Y:S02]  /*7360*/  SYNCS.PHASECHK.TRANS64.TRYWAIT P0, [R21+URZ+0x40], R8 ;  /* 0x00004008150075a7 */ /* 0x000e64000800017f */
[----:B-1----:R-:W-:Y:S05]  /*7370*/  @!P0 BRA `(.L_x_146) ;  /* 0x0000001000048947 */ /* 0x002fea0003800000 */
.L_x_169:
[----:B-1----:R-:W-:Y:S01]  /*7380*/  PRMT R8, R17, 0x9910, RZ ;  /* 0x0000991011087816 */ /* 0x002fe200000000ff */
[----:B0-----:R0:W-:Y:S03]  /*7390*/  @!P1 SYNCS.ARRIVE.TRANS64 RZ, [R21+URZ], R9 ;  /* 0x0000000915ff99a7 */ /* 0x0011e6000800003f */
[----:B------:R-:W-:-:S13]  /*73a0*/  ISETP.NE.AND P0, PT, R8, 0x2, PT ;  /* 0x000000020800780c */ /* 0x000fda0003f05270 */
[----:B0-----:R-:W-:Y:S05]  /*73b0*/  @P0 BRA `(.L_x_147) ;  /* 0x0000000000040947 */ /* 0x001fea0003800000 */
[----:B------:R-:W-:Y:S01]  /*73c0*/  BPT.TRAP 0x1 ;  /* 0x000000040000795c */ /* 0x000fe20000300000 */
.L_x_147:
[----:B------:R-:W-:Y:S01]  /*73d0*/  IMAD R8, R7, 0x2, R12 ;  /* 0x0000000207087824 */ /* 0x000fe200078e020c */
[----:B------:R-:W-:Y:S01]  /*73e0*/  R2UR UR9, R21 ;  /* 0x00000000150972ca */ /* 0x000fe200000e0000 */
[--C-:B------:R-:W-:Y:S01]  /*73f0*/  IMAD R9, R7, 0x4000, R20.reuse ;  /* 0x0000400007097824 */ /* 0x100fe200078e0214 */
[----:B------:R-:W-:Y:S01]  /*7400*/  UIADD3 UR4, UP0, UR22, 0xf0, URZ ;  /* 0x000000f016047890 */ /* 0x000fe2000ff1e03f */
[----:B------:R-:W-:Y:S01]  /*7410*/  IMAD R8, R8, 0x1800, R20 ;  /* 0x0000180008087824 */ /* 0x000fe200078e0214 */
[----:B------:R-:W-:Y:S01]  /*7420*/  R2UR UR11, R19 ;  /* 0x00000000130b72ca */ /* 0x000fe200000e0000 */
[----:B------:R-:W-:Y:S01]  /*7430*/  VIADD R5, R5, 0xffffffff ;  /* 0xffffffff05057836 */ /* 0x000fe20000000000 */
[----:B------:R-:W-:Y:S01]  /*7440*/  R2UR UR5, R9 ;  /* 0x00000000090572ca */ /* 0x000fe200000e0000 */
[----:B------:R-:W-:Y:S01]  /*7450*/  UIADD3 UR24, UP1, UR22, 0x1f0, URZ ;  /* 0x000001f016187890 */ /* 0x000fe2000ff3e03f */
[----:B------:R-:W-:Y:S01]  /*7460*/  R2UR UR8, R8 ;  /* 0x00000000080872ca */ /* 0x000fe200000e0000 */
[----:B------:R-:W-:Y:S01]  /*7470*/  VIADD R7, R7, 0x1 ;  /* 0x0000000107077836 */ /* 0x000fe20000000000 */
[----:B------:R-:W-:Y:S01]  /*7480*/  R2UR UR10, R22 ;  /* 0x00000000160a72ca */ /* 0x000fe200000e0000 */
[----:B------:R-:W-:Y:S01]  /*7490*/  UIADD3.X UR25, URZ, UR23, URZ, UP1, !UPT ;  /* 0x000000173f197290 */ /* 0x000fe20008ffe43f */
[----:B------:R-:W-:Y:S01]  /*74a0*/  R2UR UR12, R16 ;  /* 0x00000000100c72ca */ /* 0x000fe200000e0000 */
[----:B------:R-:W-:Y:S01]  /*74b0*/  UMOV UR6, 0x0 ;  /* 0x0000000000067882 */ /* 0x000fe20000000000 */
[----:B------:R-:W-:Y:S01]  /*74c0*/  R2UR UR19, R18 ;  /* 0x00000000121372ca */ /* 0x000fe200000e0000 */
[----:B------:R-:W-:Y:S01]  /*74d0*/  UMOV UR7, 0x10000000 ;  /* 0x1000000000077882 */ /* 0x000fe20000000000 */
[----:B------:R-:W-:Y:S01]  /*74e0*/  ISETP.GT.AND P1, PT, R5, 0x1, PT ;  /* 0x000000010500780c */ /* 0x000fe20003f24270 */
[----:B------:R-:W-:Y:S01]  /*74f0*/  UMOV UR26, 0x30000 ;  /* 0x00030000001a7882 */ /* 0x000fe20000000000 */
[C---:B------:R-:W-:Y:S01]  /*7500*/  ISETP.NE.AND P0, PT, R7.reuse, 0x8, PT ;  /* 0x000000080700780c */ /* 0x040fe20003f05270 */
[----:B------:R-:W-:Y:S01]  /*7510*/  UIADD3 UR14, UR5, 0x180, URZ ;  /* 0x00000180050e7890 */ /* 0x000fe2000fffe03f */
[----:B------:R-:W-:Y:S01]  /*7520*/  VIADD R22, R22, 0x80 ;  /* 0x0000008016167836 */ /* 0x000fe20000000000 */
[----:B------:R-:W-:Y:S01]  /*7530*/  UIADD3.X UR5, URZ, UR23, URZ, UP0, !UPT ;  /* 0x000000173f057290 */ /* 0x000fe200087fe43f */
[----:B------:R-:W-:Y:S01]  /*7540*/  SEL R9, RZ, 0x1, P0 ;  /* 0x00000001ff097807 */ /* 0x000fe20000000000 */
[----:B------:R-:W-:Y:S01]  /*7550*/  UIADD3 UR15, UR8, 0x20180, URZ ;  /* 0x00020180080f7890 */ /* 0x000fe2000fffe03f */
[----:B------:R-:W-:-:S02]  /*7560*/  SEL R7, R7, RZ, P0 ;  /* 0x000000ff07077207 */ /* 0x000fc40000000000 */
[----:B------:R-:W-:Y:S01]  /*7570*/  UMOV UR8, UR14 ;  /* 0x0000000e00087c82 */ /* 0x000fe20008000000 */
[----:B------:R-:W-:-:S03]  /*7580*/  LOP3.LUT R6, R6, R9, RZ, 0x3c, !PT ;  /* 0x0000000906067212 */ /* 0x000fc600078e3cff */
[----:B------:R0:W-:Y:S02]  /*7590*/  UTMALDG.3D [UR8], [UR4], desc[UR6] ;  /* 0x00000608040075b4 */ /* 0x0001e40008011000 */
[----:B0-----:R-:W-:Y:S01]  /*75a0*/  UMOV UR8, UR15 ;  /* 0x0000000f00087c82 */ /* 0x001fe20008000000 */
[----:B------:R-:W-:Y:S02]  /*75b0*/  UMOV UR11, UR19 ;  /* 0x00000013000b7c82 */ /* 0x000fe40008000000 */
[----:B------:R0:W-:Y:S02]  /*75c0*/  UTMALDG.3D.MULTICAST [UR8], [UR24], UR26, desc[UR6] ;  /* 0x00000608180073b4 */ /* 0x0001e4000801181a */
[----:B0-----:R-:W-:Y:S05]  /*75d0*/  @P1 BRA `(.L_x_148) ;  /* 0xfffffffc00441947 */ /* 0x001fea000383ffff */
.L_x_145:
[----:B------:R-:W-:Y:S05]  /*75e0*/  BSYNC B1 ;  /* 0x0000000000017941 */ /* 0x000fea0003800000 */
.L_x_144:
[----:B------:R-:W-:Y:S01]  /*75f0*/  LOP3.LUT P1, RZ, R11, 0xff, RZ, 0xc0, !PT ;  /* 0x000000ff0bff7812 */ /* 0x000fe2000782c0ff */
[C---:B------:R-:W-:Y:S01]  /*7600*/  IMAD.IADD R14, R13.reuse, 0x1, R14 ;  /* 0x000000010d0e7824 */ /* 0x040fe200078e020e */
[----:B------:R-:W-:Y:S01]  /*7610*/  IADD3 R2, P3, R2, UR20, RZ ;  /* 0x0000001402027c10 */ /* 0x000fe2000ff7e0ff */
[----:B------:R-:W-:Y:S01]  /*7620*/  ULDC.64 UR4, c[0x0][0x650] ;  /* 0x0001940000047ab9 */ /* 0x000fe20000000a00 */
[----:B------:R-:W-:Y:S01]  /*7630*/  BSSY B1, `(.L_x_149) ;  /* 0x000006a000017945 */ /* 0x000fe20003800000 */
[----:B------:R-:W-:Y:S01]  /*7640*/  IMAD.MOV.U32 R18, RZ, RZ, -0x1 ;  /* 0xffffffffff127424 */ /* 0x000fe200078e00ff */
[----:B------:R-:W-:Y:S01]  /*7650*/  ISETP.GT.U32.AND P0, PT, R14, 0x7, PT ;  /* 0x000000070e00780c */ /* 0x000fe20003f04070 */
[----:B------:R-:W-:Y:S01]  /*7660*/  IMAD.MOV.U32 R16, RZ, RZ, -0x1 ;  /* 0xffffffffff107424 */ /* 0x000fe200078e00ff */
[----:B------:R-:W-:Y:S02]  /*7670*/  SHF.R.U32.HI R5, RZ, 0x3, R14 ;  /* 0x00000003ff057819 */ /* 0x000fe4000001160e */
[----:B------:R-:W-:-:S02]  /*7680*/  ISETP.LT.U32.AND P0, PT, R13, 0x8, P0 ;  /* 0x000000080d00780c */ /* 0x000fc40000701070 */
[----:B------:R-:W-:Y:S01]  /*7690*/  IADD3.X R3, R3, UR13, RZ, P3, !PT ;  /* 0x0000000d03037c10 */ /* 0x000fe20009ffe4ff */
[----:B------:R-:W0:Y:S01]  /*76a0*/  @P1 S2R R7, SR_CgaCtaId ;  /* 0x0000000000071919 */ /* 0x000e220000008800 */
[----:B------:R-:W-:Y:S02]  /*76b0*/  @P1 MOV R6, 0x400 ;  /* 0x0000040000061802 */ /* 0x000fe40000000f00 */
[----:B------:R-:W-:Y:S02]  /*76c0*/  ISETP.GE.U32.AND P3, PT, R2, UR4, PT ;  /* 0x0000000402007c0c */ /* 0x000fe4000bf66070 */
[----:B------:R-:W-:Y:S02]  /*76d0*/  LOP3.LUT R5, R5, 0x1, RZ, 0xc0, !PT ;  /* 0x0000000105057812 */ /* 0x000fe400078ec0ff */
[----:B------:R-:W-:Y:S02]  /*76e0*/  LOP3.LUT R14, R14, 0x7, RZ, 0xc0, !PT ;  /* 0x000000070e0e7812 */ /* 0x000fe400078ec0ff */
[----:B------:R-:W-:-:S02]  /*76f0*/  PRMT R11, RZ, 0x7610, R11 ;  /* 0x00007610ff0b7816 */ /* 0x000fc4000000000b */
[----:B0-----:R-:W-:-:S04]  /*7700*/  @P1 LEA R6, R7, R6, 0x18 ;  /* 0x0000000607061211 */ /* 0x001fc800078ec0ff */
[----:B------:R0:W-:Y:S01]  /*7710*/  @P1 SYNCS.ARRIVE.TRANS64.A1T0 RZ, [R6+URZ+0x98], RZ ;  /* 0x000098ff06ff19a7 */ /* 0x0001e2000810003f */
[----:B------:R-:W-:-:S04]  /*7720*/  ISETP.NE.U32.AND P1, PT, R5, 0x1, PT ;  /* 0x000000010500780c */ /* 0x000fc80003f25070 */
[----:B------:R-:W-:Y:S02]  /*7730*/  ISETP.GT.U32.AND P1, PT, R13, 0x7, !P1 ;  /* 0x000000070d00780c */ /* 0x000fe40004f24070 */
[----:B0-----:R-:W-:Y:S02]  /*7740*/  SEL R6, RZ, 0x1, !P0 ;  /* 0x00000001ff067807 */ /* 0x001fe40004000000 */
[----:B------:R-:W-:Y:S02]  /*7750*/  ISETP.GE.U32.AND.EX P0, PT, R3, UR5, PT, P3 ;  /* 0x0000000503007c0c */ /* 0x000fe4000bf06130 */
[----:B------:R-:W-:-:S04]  /*7760*/  SEL R5, RZ, 0x1, !P1 ;  /* 0x00000001ff057807 */ /* 0x000fc80004800000 */
[--C-:B------:R-:W-:Y:S01]  /*7770*/  LOP3.LUT R15, R5, R15, R6.reuse, 0x96, !PT ;  /* 0x0000000f050f7212 */ /* 0x100fe200078e9606 */
[----:B------:R-:W-:Y:S01]  /*7780*/  IMAD.MOV.U32 R5, RZ, RZ, -0x1 ;  /* 0xffffffffff057424 */ /* 0x000fe200078e00ff */
[----:B------:R-:W-:-:S05]  /*7790*/  PRMT R6, RZ, 0x7610, R6 ;  /* 0x00007610ff067816 */ /* 0x000fca0000000006 */
[----:B------:R-:W-:Y:S05]  /*77a0*/  @P0 BRA `(.L_x_150) ;  /* 0x0000000400480947 */ /* 0x000fea0003800000 */
[----:B------:R-:W0:Y:S01]  /*77b0*/  S2R R18, SR_CTAID.X ;  /* 0x0000000000127919 */ /* 0x000e220000002500 */
[----:B------:R-:W-:Y:S01]  /*77c0*/  ULDC.64 UR4, c[0x0][0x628] ;  /* 0x00018a0000047ab9 */ /* 0x000fe20000000a00 */
[----:B------:R-:W1:Y:S01]  /*77d0*/  LDC R19, c[0x0][0x144] ;  /* 0x00005100ff137b82 */ /* 0x000e620000000800 */
[----:B------:R-:W-:Y:S01]  /*77e0*/  ISETP.NE.U32.AND P0, PT, RZ, UR4, PT ;  /* 0x00000004ff007c0c */ /* 0x000fe2000bf05070 */
[----:B------:R-:W2:Y:S01]  /*77f0*/  S2R R5, SR_CTAID.Y ;  /* 0x0000000000057919 */ /* 0x000ea20000002600 */
[----:B------:R-:W-:Y:S01]  /*7800*/  ULDC UR7, c[0x0][0x630] ;  /* 0x00018c0000077ab9 */ /* 0x000fe20000000800 */
[----:B------:R-:W-:Y:S01]  /*7810*/  ULDC UR8, c[0x0][0x150] ;  /* 0x0000540000087ab9 */ /* 0x000fe20000000800 */
[----:B------:R-:W-:Y:S01]  /*7820*/  ISETP.NE.AND.EX P0, PT, RZ, UR5, PT, P0 ;  /* 0x00000005ff007c0c */ /* 0x000fe2000bf05300 */
[----:B------:R-:W-:Y:S02]  /*7830*/  IMAD.MOV.U32 R6, RZ, RZ, R2 ;  /* 0x000000ffff067224 */ /* 0x000fe400078e0002 */
[----:B------:R-:W-:Y:S01]  /*7840*/  IMAD.MOV.U32 R7, RZ, RZ, R3 ;  /* 0x000000ffff077224 */ /* 0x000fe200078e0003 */
[----:B0-----:R-:W-:-:S09]  /*7850*/  I2FP.F32.U32 R20, R18 ;  /* 0x0000001200147245 */ /* 0x001fd20000201000 */
[----:B------:R-:W-:Y:S05]  /*7860*/  @!P0 BRA `(.L_x_151) ;  /* 0x0000000000288947 */ /* 0x000fea0003800000 */
[----:B------:R-:W-:Y:S02]  /*7870*/  ULDC UR6, c[0x0][0x634] ;  /* 0x00018d0000067ab9 */ /* 0x000fe40000000800 */
[----:B------:R-:W-:-:S05]  /*7880*/  IADD3 R7, P0, R2, UR6, RZ ;  /* 0x0000000602077c10 */ /* 0x000fca000ff1e0ff */
[----:B------:R-:W-:-:S04]  /*7890*/  IMAD.X R21, RZ, RZ, R3, P0 ;  /* 0x000000ffff157224 */ /* 0x000fc800000e0603 */
[----:B------:R-:W-:-:S04]  /*78a0*/  IMAD.WIDE.U32 R8, R21, UR4, RZ ;  /* 0x0000000415087c25 */ /* 0x000fc8000f8e00ff */
[----:B------:R-:W-:-:S04]  /*78b0*/  IMAD.WIDE.U32 R8, P0, R7, UR5, R8 ;  /* 0x0000000507087c25 */ /* 0x000fc8000f800008 */
[----:B------:R-:W-:-:S04]  /*78c0*/  IMAD.WIDE.U32 R6, R7, UR4, RZ ;  /* 0x0000000407067c25 */ /* 0x000fc8000f8e00ff */
[----:B------:R-:W-:Y:S01]  /*78d0*/  IMAD.MOV.U32 R6, RZ, RZ, R9 ;  /* 0x000000ffff067224 */ /* 0x000fe200078e0009 */
[----:B------:R-:W-:Y:S01]  /*78e0*/  IADD3 RZ, P1, R7, R8, RZ ;  /* 0x0000000807ff7210 */ /* 0x000fe20007f3e0ff */
[----:B------:R-:W-:-:S04]  /*78f0*/  IMAD.X R7, RZ, RZ, RZ, P0 ;  /* 0x000000ffff077224 */ /* 0x000fc800000e06ff */
[----:B------:R-:W-:-:S08]  /*7900*/  IMAD.WIDE.U32.X R6, R21, UR5, R6, P1 ;  /* 0x0000000515067c25 */ /* 0x000fd000088e0406 */
.L_x_151:
[----:B------:R-:W-:Y:S01]  /*7910*/  FMUL R20, R20, UR8 ;  /* 0x0000000814147c20 */ /* 0x000fe20008400000 */
[--C-:B------:R-:W-:Y:S01]  /*7920*/  SHF.R.U64 R16, R6, UR7, R7.reuse ;  /* 0x0000000706107c19 */ /* 0x100fe20008001207 */
[----:B------:R-:W-:Y:S01]  /*7930*/  ULDC.64 UR4, c[0x0][0x620] ;  /* 0x0001880000047ab9 */ /* 0x000fe20000000a00 */
[----:B------:R-:W-:Y:S01]  /*7940*/  SHF.R.U32.HI R6, RZ, UR7, R7 ;  /* 0x00000007ff067c19 */ /* 0x000fe20008011607 */
[----:B------:R-:W-:Y:S01]  /*7950*/  ULDC.64 UR6, c[0x0][0x640] ;  /* 0x0001900000067ab9 */ /* 0x000fe20000000a00 */
[----:B------:R-:W-:Y:S01]  /*7960*/  IADD3 R7, P0, RZ, -R16, RZ ;  /* 0x80000010ff077210 */ /* 0x000fe20007f1e0ff */
[----:B------:R-:W0:Y:S01]  /*7970*/  F2I.U32.TRUNC.NTZ R20, R20 ;  /* 0x0000001400147305 */ /* 0x000e22000020f000 */
[----:B------:R-:W3:Y:S03]  /*7980*/  LDC R22, c[0x0][0x148] ;  /* 0x00005200ff167b82 */ /* 0x000ee60000000800 */
[----:B------:R-:W-:Y:S01]  /*7990*/  IMAD.X R6, RZ, RZ, ~R6, P0 ;  /* 0x000000ffff067224 */ /* 0x000fe200000e0e06 */
[----:B------:R-:W-:-:S03]  /*79a0*/  ISETP.NE.U32.AND P0, PT, RZ, UR6, PT ;  /* 0x00000006ff007c0c */ /* 0x000fc6000bf05070 */
[----:B------:R-:W-:Y:S01]  /*79b0*/  IMAD R6, R6, UR4, RZ ;  /* 0x0000000406067c24 */ /* 0x000fe2000f8e02ff */
[----:B------:R-:W-:-:S03]  /*79c0*/  ISETP.NE.AND.EX P0, PT, RZ, UR7, PT, P0 ;  /* 0x00000007ff007c0c */ /* 0x000fc6000bf05300 */
[C---:B------:R-:W-:Y:S01]  /*79d0*/  IMAD R9, R7.reuse, UR5, R6 ;  /* 0x0000000507097c24 */ /* 0x040fe2000f8e0206 */
[----:B------:R-:W-:Y:S01]  /*79e0*/  ULDC UR5, c[0x0][0x154] ;  /* 0x0000550000057ab9 */ /* 0x000fe20000000800 */
[----:B------:R-:W-:Y:S01]  /*79f0*/  IMAD.WIDE.U32 R6, R7, UR4, R2 ;  /* 0x0000000407067c25 */ /* 0x000fe2000f8e0002 */
[----:B------:R-:W-:-:S03]  /*7a00*/  ULDC UR4, c[0x0][0x618] ;  /* 0x0001860000047ab9 */ /* 0x000fc60000000800 */
[----:B0-----:R-:W-:Y:S02]  /*7a10*/  IMAD.MOV R8, RZ, RZ, -R20 ;  /* 0x000000ffff087224 */ /* 0x001fe400078e0a14 */
[----:B------:R-:W-:Y:S02]  /*7a20*/  IMAD.IADD R7, R7, 0x1, R9 ;  /* 0x0000000107077824 */ /* 0x000fe400078e0209 */
[----:B-1----:R-:W-:Y:S01]  /*7a30*/  IMAD R18, R19, R8, R18 ;  /* 0x0000000813127224 */ /* 0x002fe200078e0212 */
[----:B--2---:R-:W-:Y:S02]  /*7a40*/  I2FP.F32.U32 R8, R5 ;  /* 0x0000000500087245 */ /* 0x004fe40000201000 */
[--C-:B------:R-:W-:Y:S02]  /*7a50*/  SHF.R.U64 R19, R6, UR4, R7.reuse ;  /* 0x0000000406137c19 */ /* 0x100fe40008001207 */
[----:B------:R-:W-:Y:S01]  /*7a60*/  SHF.R.U32.HI R6, RZ, UR4, R7 ;  /* 0x00000004ff067c19 */ /* 0x000fe20008011607 */
[----:B------:R-:W-:Y:S01]  /*7a70*/  FMUL R8, R8, UR5 ;  /* 0x0000000508087c20 */ /* 0x000fe20008400000 */
[----:B------:R-:W-:-:S02]  /*7a80*/  ULDC UR4, c[0x0][0x608] ;  /* 0x0001820000047ab9 */ /* 0x000fc40000000800 */
[--C-:B------:R-:W-:Y:S01]  /*7a90*/  SHF.R.U64 R21, R19, UR4, R6.reuse ;  /* 0x0000000413157c19 */ /* 0x100fe20008001206 */
[----:B------:R0:W1:Y:S01]  /*7aa0*/  F2I.U32.TRUNC.NTZ R24, R8 ;  /* 0x0000000800187305 */ /* 0x000062000020f000 */
[----:B------:R-:W-:Y:S01]  /*7ab0*/  SHF.R.U32.HI R6, RZ, UR4, R6 ;  /* 0x00000004ff067c19 */ /* 0x000fe20008011606 */
[----:B------:R-:W-:-:S03]  /*7ac0*/  ULDC UR4, c[0x0][0x658] ;  /* 0x0001960000047ab9 */ /* 0x000fc60000000800 */
[--C-:B------:R-:W-:Y:S02]  /*7ad0*/  SHF.R.U64 R20, R21, UR4, R6.reuse ;  /* 0x0000000415147c19 */ /* 0x100fe40008001206 */
[----:B------:R-:W-:-:S03]  /*7ae0*/  SHF.R.U32.HI R23, RZ, UR4, R6 ;  /* 0x00000004ff177c19 */ /* 0x000fc60008011606 */
[----:B------:R-:W-:Y:S02]  /*7af0*/  IMAD.MOV.U32 R6, RZ, RZ, R20 ;  /* 0x000000ffff067224 */ /* 0x000fe400078e0014 */
[----:B------:R-:W-:Y:S01]  /*7b00*/  IMAD.MOV.U32 R7, RZ, RZ, R23 ;  /* 0x000000ffff077224 */ /* 0x000fe200078e0017 */
[----:B0-----:R-:W-:Y:S06]  /*7b10*/  @!P0 BRA `(.L_x_152) ;  /* 0x0000000000288947 */ /* 0x001fec0003800000 */
        /* <DEDUP_REMOVED lines=10> */
.L_x_152:
[----:B------:R-:W-:Y:S01]  /*7bc0*/  ULDC UR4, c[0x0][0x648] ;  /* 0x0001920000047ab9 */ /* 0x000fe20000000800 */
[----:B-1----:R-:W-:Y:S01]  /*7bd0*/  IMAD.MOV R24, RZ, RZ, -R24 ;  /* 0x000000ffff187224 */ /* 0x002fe200078e0a18 */
[----:B------:R-:W-:Y:S01]  /*7be0*/  SHF.R.U64 R6, R6, UR4, R7 ;  /* 0x0000000406067c19 */ /* 0x000fe20008001207 */
[----:B------:R-:W-:Y:S01]  /*7bf0*/  ULDC UR4, c[0x0][0x638] ;  /* 0x00018e0000047ab9 */ /* 0x000fe20000000800 */
[----:B------:R-:W-:Y:S01]  /*7c00*/  LOP3.LUT R21, R21, UR17, RZ, 0xc0, !PT ;  /* 0x0000001115157c12 */ /* 0x000fe2000f8ec0ff */
[----:B---3--:R-:W-:Y:S01]  /*7c10*/  @P2 IMAD R18, R22, R24, R5 ;  /* 0x0000001816122224 */ /* 0x008fe200078e0205 */
[----:B------:R-:W-:Y:S01]  /*7c20*/  LOP3.LUT R7, R19, UR16, RZ, 0xc0, !PT ;  /* 0x0000001013077c12 */ /* 0x000fe2000f8ec0ff */
[----:B------:R-:W-:Y:S01]  /*7c30*/  IMAD.MOV R5, RZ, RZ, -R6 ;  /* 0x000000ffff057224 */ /* 0x000fe200078e0a06 */
[----:B------:R-:W-:Y:S01]  /*7c40*/  ULDC UR5, c[0x0][0x610] ;  /* 0x0001840000057ab9 */ /* 0x000fe20000000800 */
[----:B------:R-:W-:Y:S02]  /*7c50*/  IMAD R21, R6, UR18, R21 ;  /* 0x0000001206157c24 */ /* 0x000fe4000f8e0215 */
[----:B------:R-:W-:Y:S01]  /*7c60*/  IMAD R20, R5, UR4, R20 ;  /* 0x0000000405147c24 */ /* 0x000fe2000f8e0214 */
[----:B------:R-:W-:Y:S01]  /*7c70*/  ULDC UR4, c[0x0][0x600] ;  /* 0x0001800000047ab9 */ /* 0x000fe20000000800 */
[----:B------:R-:W-:-:S02]  /*7c80*/  IMAD R18, R21, UR5, R18 ;  /* 0x0000000515127c24 */ /* 0x000fc4000f8e0212 */
[----:B------:R-:W-:Y:S02]  /*7c90*/  IMAD R7, R20, UR4, R7 ;  /* 0x0000000414077c24 */ /* 0x000fe4000f8e0207 */
[----:B------:R-:W-:-:S03]  /*7ca0*/  IMAD.MOV.U32 R6, RZ, RZ, 0x1 ;  /* 0x00000001ff067424 */ /* 0x000fc600078e00ff */
[----:B------:R-:W-:Y:S02]  /*7cb0*/  SEL R5, R7, R18, !P2 ;  /* 0x0000001207057207 */ /* 0x000fe40005000000 */
[----:B------:R-:W-:-:S07]  /*7cc0*/  SEL R18, R18, R7, !P2 ;  /* 0x0000000712127207 */ /* 0x000fce0005000000 */
.L_x_150:
[----:B------:R-:W-:Y:S05]  /*7cd0*/  BSYNC B1 ;  /* 0x0000000000017941 */ /* 0x000fea0003800000 */
.L_x_149:
[----:B------:R-:W-:-:S13]  /*7ce0*/  LOP3.LUT P0, RZ, R6, 0xff, RZ, 0xc0, !PT ;  /* 0x000000ff06ff7812 */ /* 0x000fda000780c0ff */
[----:B------:R-:W-:Y:S05]  /*7cf0*/  @P0 BRA `(.L_x_153) ;  /* 0xfffffff400440947 */ /* 0x000fea000383ffff */
[----:B------:R-:W-:Y:S05]  /*7d00*/  BSYNC B0 ;  /* 0x0000000000007941 */ /* 0x000fea0003800000 */
.L_x_142:
[----:B------:R-:W-:-:S03]  /*7d10*/  UMOV UR4, 0xffffffff ;  /* 0xffffffff00047882 */ /* 0x000fc60000000000 */
[----:B------:R-:W-:Y:S05]  /*7d20*/  BRA.DIV UR4, `(.L_x_154) ;  /* 0x0000000604ac7947 */ /* 0x000fea000b800000 */
[----:B------:R-:W-:-:S13]  /*7d30*/  ELECT P0, URZ, PT ;  /* 0x00000000003f782f */ /* 0x000fda0003800000 */
.L_x_172:
[----:B------:R-:W-:Y:S04]  /*7d40*/  BSSY B0, `(.L_x_155) ;  /* 0x000004f000007945 */ /* 0x000fe80003800000 */
[----:B------:R-:W-:Y:S05]  /*7d50*/  @!P0 BRA `(.L_x_156) ;  /* 0x0000000400348947 */ /* 0x000fea0003800000 */
[----:B------:R-:W-:-:S04]  /*7d60*/  LOP3.LUT R4, R4, 0x2, RZ, 0xfc, !PT ;  /* 0x0000000204047812 */ /* 0x000fc800078efcff */
[----:B------:R-:W-:-:S13]  /*7d70*/  ISETP.NE.AND P0, PT, R4, 0x3, PT ;  /* 0x000000030400780c */ /* 0x000fda0003f05270 */
[----:B------:R-:W-:Y:S05]  /*7d80*/  @!P0 BRA `(.L_x_157) ;  /* 0x0000000000048947 */ /* 0x000fea0003800000 */
[----:B------:R-:W-:Y:S01]  /*7d90*/  BPT.TRAP 0x1 ;  /* 0x000000040000795c */ /* 0x000fe20000300000 */
.L_x_157:
[----:B------:R-:W0:Y:S01]  /*7da0*/  S2R R3, SR_CgaCtaId ;  /* 0x0000000000037919 */ /* 0x000e220000008800 */
[----:B------:R-:W-:Y:S02]  /*7db0*/  MOV R0, 0x400 ;  /* 0x0000040000007802 */ /* 0x000fe40000000f00 */
[----:B------:R-:W-:Y:S02]  /*7dc0*/  SHF.L.U32 R2, R15, 0x1f, RZ ;  /* 0x0000001f0f027819 */ /* 0x000fe400000006ff */
[----:B0-----:R-:W-:-:S05]  /*7dd0*/  LEA R3, R3, R0, 0x18 ;  /* 0x0000000003037211 */ /* 0x001fca00078ec0ff */
[----:B------:R-:W-:-:S04]  /*7de0*/  VIADD R3, R3, 0x40 ;  /* 0x0000004003037836 */ /* 0x000fc80000000000 */
[C---:B------:R-:W-:Y:S02]  /*7df0*/  IMAD R5, R14.reuse, 0x8, R3 ;  /* 0x000000080e057824 */ /* 0x040fe400078e0203 */
[----:B------:R-:W-:Y:S02]  /*7e00*/  VIADD R14, R14, 0x1 ;  /* 0x000000010e0e7836 */ /* 0x000fe40000000000 */
[----:B------:R-:W0:Y:S03]  /*7e10*/  SYNCS.PHASECHK.TRANS64.TRYWAIT P0, [R5+URZ], R2 ;  /* 0x00000002050075a7 */ /* 0x000e26000800017f */
[----:B------:R-:W-:-:S04]  /*7e20*/  ISETP.NE.AND P1, PT, R14, 0x8, PT ;  /* 0x000000080e00780c */ /* 0x000fc80003f25270 */
[----:B------:R-:W-:Y:S02]  /*7e30*/  SEL R0, RZ, 0x1, P1 ;  /* 0x00000001ff007807 */ /* 0x000fe40000800000 */
[----:B------:R-:W-:Y:S02]  /*7e40*/  SEL R14, R14, RZ, P1 ;  /* 0x000000ff0e0e7207 */ /* 0x000fe40000800000 */
[----:B------:R-:W-:-:S03]  /*7e50*/  LOP3.LUT R15, R15, R0, RZ, 0x3c, !PT ;  /* 0x000000000f0f7212 */ /* 0x000fc600078e3cff */
[----:B------:R-:W-:Y:S01]  /*7e60*/  IMAD R7, R14, 0x8, R3 ;  /* 0x000000080e077824 */ /* 0x000fe200078e0203 */
[----:B------:R-:W-:Y:S01]  /*7e70*/  SHF.L.U32 R4, R15, 0x1f, RZ ;  /* 0x0000001f0f047819 */ /* 0x000fe200000006ff */
[----:B0-----:R-:W-:Y:S06]  /*7e80*/  @!P0 BRA `(.L_x_158) ;  /* 0x0000000400748947 */ /* 0x001fec0003800000 */
.L_x_173:
[----:B------:R-:W1:Y:S01]  /*7e90*/  SYNCS.PHASECHK.TRANS64.TRYWAIT P0, [R7+URZ], R4 ;  /* 0x00000004070075a7 */ /* 0x000e62000800017f */
[----:B------:R-:W-:-:S05]  /*7ea0*/  VIADD R0, R14, 0x1 ;  /* 0x000000010e007836 */ /* 0x000fca0000000000 */
[----:B------:R-:W-:-:S04]  /*7eb0*/  ISETP.NE.AND P1, PT, R0, 0x8, PT ;  /* 0x000000080000780c */ /* 0x000fc80003f25270 */
[----:B0-----:R-:W-:Y:S02]  /*7ec0*/  SEL R2, RZ, 0x1, P1 ;  /* 0x00000001ff027807 */ /* 0x001fe40000800000 */
[----:B------:R-:W-:Y:S02]  /*7ed0*/  SEL R0, R0, RZ, P1 ;  /* 0x000000ff00007207 */ /* 0x000fe40000800000 */
[----:B------:R-:W-:-:S03]  /*7ee0*/  LOP3.LUT R15, R15, R2, RZ, 0x3c, !PT ;  /* 0x000000020f0f7212 */ /* 0x000fc600078e3cff */
[----:B------:R-:W-:Y:S01]  /*7ef0*/  IMAD R6, R0, 0x8, R3 ;  /* 0x0000000800067824 */ /* 0x000fe200078e0203 */
[----:B------:R-:W-:Y:S01]  /*7f00*/  SHF.L.U32 R5, R15, 0x1f, RZ ;  /* 0x0000001f0f057819 */ /* 0x000fe200000006ff */
[----:B-1----:R-:W-:Y:S06]  /*7f10*/  @!P0 BRA `(.L_x_159) ;  /* 0x0000000400648947 */ /* 0x002fec0003800000 */
.L_x_174:
[----:B------:R-:W1:Y:S01]  /*7f20*/  SYNCS.PHASECHK.TRANS64.TRYWAIT P0, [R6+URZ], R5 ;  /* 0x00000005060075a7 */ /* 0x000e62000800017f */
[----:B------:R-:W-:-:S05]  /*7f30*/  VIADD R0, R0, 0x1 ;  /* 0x0000000100007836 */ /* 0x000fca0000000000 */
[----:B------:R-:W-:-:S04]  /*7f40*/  ISETP.NE.AND P1, PT, R0, 0x8, PT ;  /* 0x000000080000780c */ /* 0x000fc80003f25270 */
[----:B------:R-:W-:Y:S02]  /*7f50*/  SEL R2, RZ, 0x1, P1 ;  /* 0x00000001ff027807 */ /* 0x000fe40000800000 */
[----:B------:R-:W-:Y:S02]  /*7f60*/  SEL R0, R0, RZ, P1 ;  /* 0x000000ff00007207 */ /* 0x000fe40000800000 */
[----:B------:R-:W-:-:S03]  /*7f70*/  LOP3.LUT R15, R15, R2, RZ, 0x3c, !PT ;  /* 0x000000020f0f7212 */ /* 0x000fc600078e3cff */
[----:B0-----:R-:W-:Y:S01]  /*7f80*/  IMAD R7, R0, 0x8, R3 ;  /* 0x0000000800077824 */ /* 0x001fe200078e0203 */
[----:B------:R-:W-:Y:S01]  /*7f90*/  SHF.L.U32 R4, R15, 0x1f, RZ ;  /* 0x0000001f0f047819 */ /* 0x000fe200000006ff */
[----:B-1----:R-:W-:Y:S06]  /*7fa0*/  @!P0 BRA `(.L_x_160) ;  /* 0x0000000400548947 */ /* 0x002fec0003800000 */
.L_x_175:
        /* <DEDUP_REMOVED lines=9> */
.L_x_176:
        /* <DEDUP_REMOVED lines=9> */
.L_x_177:
        /* <DEDUP_REMOVED lines=9> */
.L_x_178:
[----:B------:R-:W1:Y:S01]  /*8160*/  SYNCS.PHASECHK.TRANS64.TRYWAIT P0, [R6+URZ], R5 ;  /* 0x00000005060075a7 */ /* 0x000e62000800017f */
[----:B------:R-:W-:-:S05]  /*8170*/  VIADD R0, R0, 0x1 ;  /* 0x0000000100007836 */ /* 0x000fca0000000000 */
[----:B------:R-:W-:-:S04]  /*8180*/  ISETP.NE.AND P1, PT, R0, 0x8, PT ;  /* 0x000000080000780c */ /* 0x000fc80003f25270 */
[----:B------:R-:W-:Y:S02]  /*8190*/  SEL R2, RZ, 0x1, P1 ;  /* 0x00000001ff027807 */ /* 0x000fe40000800000 */
[----:B------:R-:W-:Y:S02]  /*81a0*/  SEL R0, R0, RZ, P1 ;  /* 0x000000ff00007207 */ /* 0x000fe40000800000 */
[----:B------:R-:W-:Y:S01]  /*81b0*/  LOP3.LUT R2, R15, R2, RZ, 0x3c, !PT ;  /* 0x000000020f027212 */ /* 0x000fe200078e3cff */
[----:B-1----:R-:W-:Y:S06]  /*81c0*/  @!P0 BRA `(.L_x_164) ;  /* 0x00000004001c8947 */ /* 0x002fec0003800000 */
.L_x_179:
[----:B------:R-:W-:Y:S01]  /*81d0*/  IMAD R3, R0, 0x8, R3 ;  /* 0x0000000800037824 */ /* 0x000fe200078e0203 */
[----:B------:R-:W-:-:S07]  /*81e0*/  SHF.L.U32 R0, R2, 0x1f, RZ ;  /* 0x0000001f02007819 */ /* 0x000fce00000006ff */
.L_x_165:
[----:B--2---:R2:W3:Y:S02]  /*81f0*/  SYNCS.PHASECHK.TRANS64.TRYWAIT P0, [R3+URZ], R0 ;  /* 0x00000000030075a7 */ /* 0x0044e4000800017f */
[----:B---3--:R-:W-:Y:S05]  /*8200*/  @!P0 NANOSLEEP.SYNCS 0x989680 ;  /* 0x009896800000895d */ /* 0x008fea0003900000 */
[----:B------:R-:W3:Y:S02]  /*8210*/  @!P0 SYNCS.PHASECHK.TRANS64 P0, [R3+URZ], R0 ;  /* 0x00000000030085a7 */ /* 0x000ee4000800007f */
[----:B---3--:R-:W-:Y:S05]  /*8220*/  @!P0 BRA `(.L_x_165) ;  /* 0xfffffffc00f08947 */ /* 0x008fea000383ffff */
.L_x_156:
[----:B------:R-:W-:Y:S05]  /*8230*/  BSYNC B0 ;  /* 0x0000000000007941 */ /* 0x000fea0003800000 */
.L_x_155:
[----:B------:R-:W-:Y:S05]  /*8240*/  EXIT ;  /* 0x000000000000794d */ /* 0x000fea0003800000 */
.L_x_22:
[----:B-1----:R-:W-:-:S04]  /*8250*/  IMAD.U32 R11, RZ, RZ, UR6 ;  /* 0x00000006ff0b7e24 */ /* 0x002fc8000f8e00ff */
[----:B------:R1:W4:Y:S03]  /*8260*/  SYNCS.PHASECHK.TRANS64.TRYWAIT P0, [R11+URZ], R10 ;  /* 0x0000000a0b0075a7 */ /* 0x000326000800017f */
[----:B----4-:R-:W-:Y:S05]  /*8270*/  @!P0 NANOSLEEP.SYNCS 0x989680 ;  /* 0x009896800000895d */ /* 0x010fea0003900000 */
[----:B------:R-:W4:Y:S02]  /*8280*/  @!P0 SYNCS.PHASECHK.TRANS64 P0, [R11+URZ], R10 ;  /* 0x0000000a0b0085a7 */ /* 0x000f24000800007f */
[----:B----4-:R-:W-:Y:S05]  /*8290*/  @!P0 BRA `(.L_x_22) ;  /* 0xfffffffc00ec8947 */ /* 0x010fea000383ffff */
[----:B------:R-:W-:Y:S05]  /*82a0*/  BRA `(.L_x_21) ;  /* 0xffffff94003c7947 */ /* 0x000fea000383ffff */
.L_x_28:
[----:B-1----:R-:W-:-:S04]  /*82b0*/  IMAD.U32 R113, RZ, RZ, UR12 ;  /* 0x0000000cff717e24 */ /* 0x002fc8000f8e00ff */
[----:B------:R1:W4:Y:S03]  /*82c0*/  SYNCS.PHASECHK.TRANS64.TRYWAIT P0, [R113+URZ], R110 ;  /* 0x0000006e710075a7 */ /* 0x000326000800017f */
[----:B----4-:R-:W-:Y:S05]  /*82d0*/  @!P0 NANOSLEEP.SYNCS 0x989680 ;  /* 0x009896800000895d */ /* 0x010fea0003900000 */
[----:B------:R-:W4:Y:S02]  /*82e0*/  @!P0 SYNCS.PHASECHK.TRANS64 P0, [R113+URZ], R110 ;  /* 0x0000006e710085a7 */ /* 0x000f24000800007f */
[----:B----4-:R-:W-:Y:S05]  /*82f0*/  @!P0 BRA `(.L_x_28) ;  /* 0xfffffffc00ec8947 */ /* 0x010fea000383ffff */
[----:B------:R-:W-:Y:S05]  /*8300*/  BRA `(.L_x_27) ;  /* 0xffffff9c004c7947 */ /* 0x000fea000383ffff */
.L_x_143:
[----:B------:R-:W-:Y:S01]  /*8310*/  BSSY B1, `(.L_x_166) ;  /* 0x0000006000017945 */ /* 0x000fe20003800000 */
[----:B------:R-:W-:-:S07]  /*8320*/  IMAD.MOV.U32 R6, RZ, RZ, -0x1 ;  /* 0xffffffffff067424 */ /* 0x000fce00078e00ff */
[----:B------:R-:W-:Y:S05]  /*8330*/  WARPSYNC.COLLECTIVE R6, `(.L_x_167) ;  /* 0x00000000060c7348 */ /* 0x000fea0003c00000 */
[----:B------:R-:W-:Y:S02]  /*8340*/  ELECT P0, UR62, PT ;  /* 0x00000000003e782f */ /* 0x000fe40003800000 */
[----:B------:R-:W-:Y:S01]  /*8350*/  MOV R6, UR62 ;  /* 0x0000003e00067c02 */ /* 0x000fe20008000f00 */
[----:B------:R-:W-:Y:S10]  /*8360*/  ENDCOLLECTIVE ;  /* 0x000000000000791b */ /* 0x000ff40003800000 */
.L_x_167:
[----:B------:R-:W-:Y:S05]  /*8370*/  BSYNC B1 ;  /* 0x0000000000017941 */ /* 0x000fea0003800000 */
.L_x_166:
[----:B------:R-:W-:Y:S05]  /*8380*/  BRA `(.L_x_168) ;  /* 0xffffffec00ac7947 */ /* 0x000fea000383ffff */
.L_x_146:
[----:B-1----:R1:W2:Y:S02]  /*8390*/  SYNCS.PHASECHK.TRANS64.TRYWAIT P0, [R21+URZ+0x40], R8 ;  /* 0x00004008150075a7 */ /* 0x0022a4000800017f */
[----:B--2---:R-:W-:Y:S05]  /*83a0*/  @!P0 NANOSLEEP.SYNCS 0x989680 ;  /* 0x009896800000895d */ /* 0x004fea0003900000 */
[----:B------:R-:W2:Y:S02]  /*83b0*/  @!P0 SYNCS.PHASECHK.TRANS64 P0, [R21+URZ+0x40], R8 ;  /* 0x00004008150085a7 */ /* 0x000ea4000800007f */
[----:B--2---:R-:W-:Y:S05]  /*83c0*/  @!P0 BRA `(.L_x_146) ;  /* 0xfffffffc00f08947 */ /* 0x004fea000383ffff */
[----:B------:R-:W-:Y:S05]  /*83d0*/  BRA `(.L_x_169) ;  /* 0xffffffec00e87947 */ /* 0x000fea000383ffff */
.L_x_154:
[----:B------:R-:W-:Y:S01]  /*83e0*/  BSSY B0, `(.L_x_170) ;  /* 0x0000006000007945 */ /* 0x000fe20003800000 */
[----:B------:R-:W-:-:S07]  /*83f0*/  IMAD.MOV.U32 R6, RZ, RZ, -0x1 ;  /* 0xffffffffff067424 */ /* 0x000fce00078e00ff */
[----:B------:R-:W-:Y:S05]  /*8400*/  WARPSYNC.COLLECTIVE R6, `(.L_x_171) ;  /* 0x00000000060c7348 */ /* 0x000fea0003c00000 */
[----:B------:R-:W-:Y:S02]  /*8410*/  ELECT P0, UR62, PT ;  /* 0x00000000003e782f */ /* 0x000fe40003800000 */
[----:B------:R-:W-:Y:S01]  /*8420*/  MOV R6, UR62 ;  /* 0x0000003e00067c02 */ /* 0x000fe20008000f00 */
[----:B------:R-:W-:Y:S10]  /*8430*/  ENDCOLLECTIVE ;  /* 0x000000000000791b */ /* 0x000ff40003800000 */
.L_x_171:
[----:B------:R-:W-:Y:S05]  /*8440*/  BSYNC B0 ;  /* 0x0000000000007941 */ /* 0x000fea0003800000 */
.L_x_170:
[----:B------:R-:W-:Y:S05]  /*8450*/  BRA `(.L_x_172) ;  /* 0xfffffff800387947 */ /* 0x000fea000383ffff */
.L_x_158:
[----:B0-----:R0:W1:Y:S02]  /*8460*/  SYNCS.PHASECHK.TRANS64.TRYWAIT P0, [R5+URZ], R2 ;  /* 0x00000002050075a7 */ /* 0x001064000800017f */
[----:B-1----:R-:W-:Y:S05]  /*8470*/  @!P0 NANOSLEEP.SYNCS 0x989680 ;  /* 0x009896800000895d */ /* 0x002fea0003900000 */
[----:B------:R-:W1:Y:S02]  /*8480*/  @!P0 SYNCS.PHASECHK.TRANS64 P0, [R5+URZ], R2 ;  /* 0x00000002050085a7 */ /* 0x000e64000800007f */
[----:B-1----:R-:W-:Y:S05]  /*8490*/  @!P0 BRA `(.L_x_158) ;  /* 0xfffffffc00f08947 */ /* 0x002fea000383ffff */
[----:B------:R-:W-:Y:S05]  /*84a0*/  BRA `(.L_x_173) ;  /* 0xfffffff800787947 */ /* 0x000fea000383ffff */
.L_x_159:
[----:B0-----:R0:W1:Y:S02]  /*84b0*/  SYNCS.PHASECHK.TRANS64.TRYWAIT P0, [R7+URZ], R4 ;  /* 0x00000004070075a7 */ /* 0x001064000800017f */
[----:B-1----:R-:W-:Y:S05]  /*84c0*/  @!P0 NANOSLEEP.SYNCS 0x989680 ;  /* 0x009896800000895d */ /* 0x002fea0003900000 */
[----:B------:R-:W1:Y:S02]  /*84d0*/  @!P0 SYNCS.PHASECHK.TRANS64 P0, [R7+URZ], R4 ;  /* 0x00000004070085a7 */ /* 0x000e64000800007f */
[----:B-1----:R-:W-:Y:S05]  /*84e0*/  @!P0 BRA `(.L_x_159) ;  /* 0xfffffffc00f08947 */ /* 0x002fea000383ffff */
[----:B------:R-:W-:Y:S05]  /*84f0*/  BRA `(.L_x_174) ;  /* 0xfffffff800887947 */ /* 0x000fea000383ffff */
.L_x_160:
[----:B0-----:R0:W1:Y:S02]  /*8500*/  SYNCS.PHASECHK.TRANS64.TRYWAIT P0, [R6+URZ], R5 ;  /* 0x00000005060075a7 */ /* 0x001064000800017f */
[----:B-1----:R-:W-:Y:S05]  /*8510*/  @!P0 NANOSLEEP.SYNCS 0x989680 ;  /* 0x009896800000895d */ /* 0x002fea0003900000 */
[----:B------:R-:W1:Y:S02]  /*8520*/  @!P0 SYNCS.PHASECHK.TRANS64 P0, [R6+URZ], R5 ;  /* 0x00000005060085a7 */ /* 0x000e64000800007f */
[----:B-1----:R-:W-:Y:S05]  /*8530*/  @!P0 BRA `(.L_x_160) ;  /* 0xfffffffc00f08947 */ /* 0x002fea000383ffff */
[----:B------:R-:W-:Y:S05]  /*8540*/  BRA `(.L_x_175) ;  /* 0xfffffff800987947 */ /* 0x000fea000383ffff */
.L_x_161:
[----:B0-----:R0:W1:Y:S02]  /*8550*/  SYNCS.PHASECHK.TRANS64.TRYWAIT P0, [R7+URZ], R4 ;  /* 0x00000004070075a7 */ /* 0x001064000800017f */
[----:B-1----:R-:W-:Y:S05]  /*8560*/  @!P0 NANOSLEEP.SYNCS 0x989680 ;  /* 0x009896800000895d */ /* 0x002fea0003900000 */
[----:B------:R-:W1:Y:S02]  /*8570*/  @!P0 SYNCS.PHASECHK.TRANS64 P0, [R7+URZ], R4 ;  /* 0x00000004070085a7 */ /* 0x000e64000800007f */
[----:B-1----:R-:W-:Y:S05]  /*8580*/  @!P0 BRA `(.L_x_161) ;  /* 0xfffffffc00f08947 */ /* 0x002fea000383ffff */
[----:B------:R-:W-:Y:S05]  /*8590*/  BRA `(.L_x_176) ;  /* 0xfffffff800a87947 */ /* 0x000fea000383ffff */
.L_x_162:
[----:B0-----:R0:W1:Y:S02]  /*85a0*/  SYNCS.PHASECHK.TRANS64.TRYWAIT P0, [R6+URZ], R5 ;  /* 0x00000005060075a7 */ /* 0x001064000800017f */
[----:B-1----:R-:W-:Y:S05]  /*85b0*/  @!P0 NANOSLEEP.SYNCS 0x989680 ;  /* 0x009896800000895d */ /* 0x002fea0003900000 */
[----:B------:R-:W1:Y:S02]  /*85c0*/  @!P0 SYNCS.PHASECHK.TRANS64 P0, [R6+URZ], R5 ;  /* 0x00000005060085a7 */ /* 0x000e64000800007f */
[----:B-1----:R-:W-:Y:S05]  /*85d0*/  @!P0 BRA `(.L_x_162) ;  /* 0xfffffffc00f08947 */ /* 0x002fea000383ffff */
[----:B------:R-:W-:Y:S05]  /*85e0*/  BRA `(.L_x_177) ;  /* 0xfffffff800b87947 */ /* 0x000fea000383ffff */
.L_x_163:
[----:B0-----:R0:W1:Y:S02]  /*85f0*/  SYNCS.PHASECHK.TRANS64.TRYWAIT P0, [R7+URZ], R4 ;  /* 0x00000004070075a7 */ /* 0x001064000800017f */
[----:B-1----:R-:W-:Y:S05]  /*8600*/  @!P0 NANOSLEEP.SYNCS 0x989680 ;  /* 0x009896800000895d */ /* 0x002fea0003900000 */
[----:B------:R-:W1:Y:S02]  /*8610*/  @!P0 SYNCS.PHASECHK.TRANS64 P0, [R7+URZ], R4 ;  /* 0x00000004070085a7 */ /* 0x000e64000800007f */
[----:B-1----:R-:W-:Y:S05]  /*8620*/  @!P0 BRA `(.L_x_163) ;  /* 0xfffffffc00f08947 */ /* 0x002fea000383ffff */
[----:B------:R-:W-:Y:S05]  /*8630*/  BRA `(.L_x_178) ;  /* 0xfffffff800c87947 */ /* 0x000fea000383ffff */
.L_x_164:
[----:B-1----:R1:W2:Y:S02]  /*8640*/  SYNCS.PHASECHK.TRANS64.TRYWAIT P0, [R6+URZ], R5 ;  /* 0x00000005060075a7 */ /* 0x0022a4000800017f */
[----:B--2---:R-:W-:Y:S05]  /*8650*/  @!P0 NANOSLEEP.SYNCS 0x989680 ;  /* 0x009896800000895d */ /* 0x004fea0003900000 */
[----:B------:R-:W2:Y:S02]  /*8660*/  @!P0 SYNCS.PHASECHK.TRANS64 P0, [R6+URZ], R5 ;  /* 0x00000005060085a7 */ /* 0x000ea4000800007f */
[----:B--2---:R-:W-:Y:S05]  /*8670*/  @!P0 BRA `(.L_x_164) ;  /* 0xfffffffc00f08947 */ /* 0x004fea000383ffff */
[----:B------:R-:W-:Y:S05]  /*8680*/  BRA `(.L_x_179) ;  /* 0xfffffff800d07947 */ /* 0x000fea000383ffff */
.L_x_180:
[----:B------:R-:W-:-:S00]  /*8690*/  BRA `(.L_x_180) ;  /* 0xfffffffc00fc7947 */ /* 0x000fc0000383ffff */
[----:B------:R-:W-:-:S00]  /*86a0*/  NOP ;  /* 0x0000000000007918 */ /* 0x000fc00000000000 */
        /* <DEDUP_REMOVED lines=13> */
.L_x_181:


//--------------------- .nv.shared._ZN7cutlass13device_kernelINS_4gemm6kernel13GemmUniversalIN4cute5tupleIJiiiiEEENS1_10collective13CollectiveMmaINS1_37MainloopSm90TmaGmmaWarpSpecializedFP8ILi8ENS5_IJNS4_1CILi2EEENSA_ILi1EEESC_EEENS1_35KernelTmaWarpSpecializedCooperativeEEENS5_IJNSA_ILi128EEENSA_ILi96EEESG_EEENS_12float_e4m3_tENS5_IJlSC_lEEESJ_SK_NS4_8TiledMMAINS4_8MMA_AtomIJNS4_4SM904GMMA30MMA_64x96x32_F32E4M3E4M3_SS_TNILNSO_7ScaleInE1ELSQ_1EEEEEENS4_6LayoutISD_NS5_IJSC_NSA_ILi0EEESU_EEEEENS5_IJNS4_10UnderscoreESX_SX_EEEEENS4_13SM90_TMA_LOADENS4_14ComposedLayoutINS4_7SwizzleILi3ELi4ELi3EEENS4_18smem_ptr_flag_bitsILi8EEENST_INS5_IJNSA_ILi8EEESG_EEENS5_IJSG_SC_EEEEEEEvNS4_8identityENS4_23SM90_TMA_LOAD_MULTICASTES1A_vS1B_EENS_8epilogue10collective6detail29Sm90TmaWarpSpecializedAdapterINS1F_15DefaultEpilogueISJ_SK_SK_NS1E_6thread17LinearCombinationISJ_Li1EffLNS1J_9ScaleType4KindE0ELNS_15FloatRoundStyleE2ESJ_EENS1_15EpilogueDefaultEEEEEvvEEEEvNT_6ParamsE --------------------------
	.section	.nv.shared._ZN7cutlass13device_kernelINS_4gemm6kernel13GemmUniversalIN4cute5tupleIJiiiiEEENS1_10collective13CollectiveMmaINS1_37MainloopSm90TmaGmmaWarpSpecializedFP8ILi8ENS5_IJNS4_1CILi2EEENSA_ILi1EEESC_EEENS1_35KernelTmaWarpSpecializedCooperativeEEENS5_IJNSA_ILi128EEENSA_ILi96EEESG_EEENS_12float_e4m3_tENS5_IJlSC_lEEESJ_SK_NS4_8TiledMMAINS4_8MMA_AtomIJNS4_4SM904GMMA30MMA_64x96x32_F32E4M3E4M3_SS_TNILNSO_7ScaleInE1ELSQ_1EEEEEENS4_6LayoutISD_NS5_IJSC_NSA_ILi0EEESU_EEEEENS5_IJNS4_10UnderscoreESX_SX_EEEEENS4_13SM90_TMA_LOADENS4_14ComposedLayoutINS4_7SwizzleILi3ELi4ELi3EEENS4_18smem_ptr_flag_bitsILi8EEENST_INS5_IJNSA_ILi8EEESG_EEENS5_IJSG_SC_EEEEEEEvNS4_8identityENS4_23SM90_TMA_LOAD_MULTICASTES1A_vS1B_EENS_8epilogue10collective6detail29Sm90TmaWarpSpecializedAdapterINS1F_15DefaultEpilogueISJ_SK_SK_NS1E_6thread17LinearCombinationISJ_Li1EffLNS1J_9ScaleType4KindE0ELNS_15FloatRoundStyleE2ESJ_EENS1_15EpilogueDefaultEEEEEvvEEEEvNT_6ParamsE,"aw",@nobits
	.sectionflags	@""
	.align	16
	.zero		1024


//--------------------- .nv.shared.reserved.0     --------------------------
	.section	.nv.shared.reserved.0,"aw",@nobits
	.weak		__nv_reservedSMEM_offset_0_alias
	.size		__nv_reservedSMEM_offset_0_alias, 0, 0
	.other		__nv_reservedSMEM_offset_0_alias,@"STO_CUDA_RESERVED_SHARED STV_DEFAULT"
__nv_reservedSMEM_offset_0_alias:
	.zero		0


//--------------------- .nv.global                --------------------------
	.section	.nv.global,"aw",@nobits
.nv.global:
	.type		_ZN40_INTERNAL_6b5f701b_4_k_cu_29dfaa80_169334cute1_E,@object
	.size		_ZN40_INTERNAL_6b5f701b_4_k_cu_29dfaa80_169334cute1_E,(_ZN40_INTERNAL_6b5f701b_4_k_cu_29dfaa80_169334cuda3std3__45__cpo6cbeginE - _ZN40_INTERNAL_6b5f701b_4_k_cu_29dfaa80_169334cute1_E)
_ZN40_INTERNAL_6b5f701b_4_k_cu_29dfaa80_169334cute1_E:
	.zero		1
	.type		_ZN40_INTERNAL_6b5f701b_4_k_cu_29dfaa80_169334cuda3std3__45__cpo6cbeginE,@object
	.size		_ZN40_INTERNAL_6b5f701b_4_k_cu_29dfaa80_169334cuda3std3__45__cpo6cbeginE,(_ZN40_INTERNAL_6b5f701b_4_k_cu_29dfaa80_169334cuda3std3__48in_placeE - _ZN40_INTERNAL_6b5f701b_4_k_cu_29dfaa80_169334cuda3std3__45__cpo6cbeginE)
_ZN40_INTERNAL_6b5f701b_4_k_cu_29dfaa80_169334cuda3std3__45__cpo6cbeginE:
	.zero		1
	.type		_ZN40_INTERNAL_6b5f701b_4_k_cu_29dfaa80_169334cuda3std3__48in_placeE,@object
	.size		_ZN40_INTERNAL_6b5f701b_4_k_cu_29dfaa80_169334cuda3std3__48in_placeE,(_ZN40_INTERNAL_6b5f701b_4_k_cu_29dfaa80_169334cuda3std6ranges3__45__cpo9iter_moveE - _ZN40_INTERNAL_6b5f701b_4_k_cu_29dfaa80_169334cuda3std3__48in_placeE)
_ZN40_INTERNAL_6b5f701b_4_k_cu_29dfaa80_169334cuda3std3__48in_placeE:
	.zero		1
	.type		_ZN40_INTERNAL_6b5f701b_4_k_cu_29dfaa80_169334cuda3std6ranges3__45__cpo9iter_moveE,@object
	.size		_ZN40_INTERNAL_6b5f701b_4_k_cu_29dfaa80_169334cuda3std6ranges3__45__cpo9iter_moveE,(_ZN40_INTERNAL_6b5f701b_4_k_cu_29dfaa80_169334cuda3std3__45__cpo5beginE - _ZN40_INTERNAL_6b5f701b_4_k_cu_29dfaa80_169334cuda3std6ranges3__45__cpo9iter_moveE)
_ZN40_INTERNAL_6b5f701b_4_k_cu_29dfaa80_169334cuda3std6ranges3__45__cpo9iter_moveE:
	.zero		1
	.type		_ZN40_INTERNAL_6b5f701b_4_k_cu_29dfaa80_169334cuda3std3__45__cpo5beginE,@object
	.size		_ZN40_INTERNAL_6b5f701b_4_k_cu_29dfaa80_169334cuda3std3__45__cpo5beginE,(_ZN40_INTERNAL_6b5f701b_4_k_cu_29dfaa80_169334cuda3std3__442_GLOBAL__N__6b5f701b_4_k_cu_29dfaa80_169336ignoreE - _ZN40_INTERNAL_6b5f701b_4_k_cu_29dfaa80_169334cuda3std3__45__cpo5beginE)
_ZN40_INTERNAL_6b5f701b_4_k_cu_29dfaa80_169334cuda3std3__45__cpo5beginE:
	.zero		1
	.type		_ZN40_INTERNAL_6b5f701b_4_k_cu_29dfaa80_169334cuda3std3__442_GLOBAL__N__6b5f701b_4_k_cu_29dfaa80_169336ignoreE,@object
	.size		_ZN40_INTERNAL_6b5f701b_4_k_cu_29dfaa80_169334cuda3std3__442_GLOBAL__N__6b5f701b_4_k_cu_29dfaa80_169336ignoreE,(_ZN40_INTERNAL_6b5f701b_4_k_cu_29dfaa80_169334cute7productE - _ZN40_INTERNAL_6b5f701b_4_k_cu_29dfaa80_169334cuda3std3__442_GLOBAL__N__6b5f701b_4_k_cu_29dfaa80_169336ignoreE)
_ZN40_INTERNAL_6b5f701b_4_k_cu_29dfaa80_169334cuda3std3__442_GLOBAL__N__6b5f701b_4_k_cu_29dfaa80_169336ignoreE:
	.zero		1
	.type		_ZN40_INTERNAL_6b5f701b_4_k_cu_29dfaa80_169334cute7productE,@object
	.size		_ZN40_INTERNAL_6b5f701b_4_k_cu_29dfaa80_169334cute7productE,(_ZN40_INTERNAL_6b5f701b_4_k_cu_29dfaa80_169334cuda3std3__45__cpo3endE - _ZN40_INTERNAL_6b5f701b_4_k_cu_29dfaa80_169334cute7productE)
_ZN40_INTERNAL_6b5f701b_4_k_cu_29dfaa80_169334cute7productE:
	.zero		1
	.type		_ZN40_INTERNAL_6b5f701b_4_k_cu_29dfaa80_169334cuda3std3__45__cpo3endE,@object
	.size		_ZN40_INTERNAL_6b5f701b_4_k_cu_29dfaa80_169334cuda3std3__45__cpo3endE,(_ZN40_INTERNAL_6b5f701b_4_k_cu_29dfaa80_169334cuda3std3__419piecewise_constructE - _ZN40_INTERNAL_6b5f701b_4_k_cu_29dfaa80_169334cuda3std3__45__cpo3endE)
_ZN40_INTERNAL_6b5f701b_4_k_cu_29dfaa80_169334cuda3std3__45__cpo3endE:
	.zero		1
	.type		_ZN40_INTERNAL_6b5f701b_4_k_cu_29dfaa80_169334cuda3std3__419piecewise_constructE,@object
	.size		_ZN40_INTERNAL_6b5f701b_4_k_cu_29dfaa80_169334cuda3std3__419piecewise_constructE,(_ZN40_INTERNAL_6b5f701b_4_k_cu_29dfaa80_169334cuda3std3__45__cpo4cendE - _ZN40_INTERNAL_6b5f701b_4_k_cu_29dfaa80_169334cuda3std3__419piecewise_constructE)
_ZN40_INTERNAL_6b5f701b_4_k_cu_29dfaa80_169334cuda3std3__419piecewise_constructE:
	.zero		1
	.type		_ZN40_INTERNAL_6b5f701b_4_k_cu_29dfaa80_169334cuda3std3__45__cpo4cendE,@object
	.size		_ZN40_INTERNAL_6b5f701b_4_k_cu_29dfaa80_169334cuda3std3__45__cpo4cendE,(_ZN40_INTERNAL_6b5f701b_4_k_cu_29dfaa80_169334cuda3std6ranges3__45__cpo4swapE - _ZN40_INTERNAL_6b5f701b_4_k_cu_29dfaa80_169334cuda3std3__45__cpo4cendE)
_ZN40_INTERNAL_6b5f701b_4_k_cu_29dfaa80_169334cuda3std3__45__cpo4cendE:
	.zero		1
	.type		_ZN40_INTERNAL_6b5f701b_4_k_cu_29dfaa80_169334cuda3std6ranges3__45__cpo4swapE,@object
	.size		_ZN40_INTERNAL_6b5f701b_4_k_cu_29dfaa80_169334cuda3std6ranges3__45__cpo4swapE,(.L_7 - _ZN40_INTERNAL_6b5f701b_4_k_cu_29dfaa80_169334cuda3std6ranges3__45__cpo4swapE)
_ZN40_INTERNAL_6b5f701b_4_k_cu_29dfaa80_169334cuda3std6ranges3__45__cpo4swapE:
	.zero		1
.L_7:


//--------------------- .nv.constant0._ZN7cutlass13device_kernelINS_4gemm6kernel13GemmUniversalIN4cute5tupleIJiiiiEEENS1_10collective13CollectiveMmaINS1_37MainloopSm90TmaGmmaWarpSpecializedFP8ILi8ENS5_IJNS4_1CILi2EEENSA_ILi1EEESC_EEENS1_35KernelTmaWarpSpecializedCooperativeEEENS5_IJNSA_ILi128EEENSA_ILi96EEESG_EEENS_12float_e4m3_tENS5_IJlSC_lEEESJ_SK_NS4_8TiledMMAINS4_8MMA_AtomIJNS4_4SM904GMMA30MMA_64x96x32_F32E4M3E4M3_SS_TNILNSO_7ScaleInE1ELSQ_1EEEEEENS4_6LayoutISD_NS5_IJSC_NSA_ILi0EEESU_EEEEENS5_IJNS4_10UnderscoreESX_SX_EEEEENS4_13SM90_TMA_LOADENS4_14ComposedLayoutINS4_7SwizzleILi3ELi4ELi3EEENS4_18smem_ptr_flag_bitsILi8EEENST_INS5_IJNSA_ILi8EEESG_EEENS5_IJSG_SC_EEEEEEEvNS4_8identityENS4_23SM90_TMA_LOAD_MULTICASTES1A_vS1B_EENS_8epilogue10collective6detail29Sm90TmaWarpSpecializedAdapterINS1F_15DefaultEpilogueISJ_SK_SK_NS1E_6thread17LinearCombinationISJ_Li1EffLNS1J_9ScaleType4KindE0ELNS_15FloatRoundStyleE2ESJ_EENS1_15EpilogueDefaultEEEEEvvEEEEvNT_6ParamsE --------------------------
	.section	.nv.constant0._ZN7cutlass13device_kernelINS_4gemm6kernel13GemmUniversalIN4cute5tupleIJiiiiEEENS1_10collective13CollectiveMmaINS1_37MainloopSm90TmaGmmaWarpSpecializedFP8ILi8ENS5_IJNS4_1CILi2EEENSA_ILi1EEESC_EEENS1_35KernelTmaWarpSpecializedCooperativeEEENS5_IJNSA_ILi128EEENSA_ILi96EEESG_EEENS_12float_e4m3_tENS5_IJlSC_lEEESJ_SK_NS4_8TiledMMAINS4_8MMA_AtomIJNS4_4SM904GMMA30MMA_64x96x32_F32E4M3E4M3_SS_TNILNSO_7ScaleInE1ELSQ_1EEEEEENS4_6LayoutISD_NS5_IJSC_NSA_ILi0EEESU_EEEEENS5_IJNS4_10UnderscoreESX_SX_EEEEENS4_13SM90_TMA_LOADENS4_14ComposedLayoutINS4_7SwizzleILi3ELi4ELi3EEENS4_18smem_ptr_flag_bitsILi8EEENST_INS5_IJNSA_ILi8EEESG_EEENS5_IJSG_SC_EEEEEEEvNS4_8identityENS4_23SM90_TMA_LOAD_MULTICASTES1A_vS1B_EENS_8epilogue10collective6detail29Sm90TmaWarpSpecializedAdapterINS1F_15DefaultEpilogueISJ_SK_SK_NS1E_6thread17LinearCombinationISJ_Li1EffLNS1J_9ScaleType4KindE0ELNS_15FloatRoundStyleE2ESJ_EENS1_15EpilogueDefaultEEEEEvvEEEEvNT_6ParamsE,"a",@progbits
	.sectionflags	@""
	.align	4
.nv.constant0._ZN7cutlass13device_kernelINS_4gemm6kernel13GemmUniversalIN4cute5tupleIJiiiiEEENS1_10collective13CollectiveMmaINS1_37MainloopSm90TmaGmmaWarpSpecializedFP8ILi8ENS5_IJNS4_1CILi2EEENSA_ILi1EEESC_EEENS1_35KernelTmaWarpSpecializedCooperativeEEENS5_IJNSA_ILi128EEENSA_ILi96EEESG_EEENS_12float_e4m3_tENS5_IJlSC_lEEESJ_SK_NS4_8TiledMMAINS4_8MMA_AtomIJNS4_4SM904GMMA30MMA_64x96x32_F32E4M3E4M3_SS_TNILNSO_7ScaleInE1ELSQ_1EEEEEENS4_6LayoutISD_NS5_IJSC_NSA_ILi0EEESU_EEEEENS5_IJNS4_10UnderscoreESX_SX_EEEEENS4_13SM90_TMA_LOADENS4_14ComposedLayoutINS4_7SwizzleILi3ELi4ELi3EEENS4_18smem_ptr_flag_bitsILi8EEENST_INS5_IJNSA_ILi8EEESG_EEENS5_IJSG_SC_EEEEEEEvNS4_8identityENS4_23SM90_TMA_LOAD_MULTICASTES1A_vS1B_EENS_8epilogue10collective6detail29Sm90TmaWarpSpecializedAdapterINS1F_15DefaultEpilogueISJ_SK_SK_NS1E_6thread17LinearCombinationISJ_Li1EffLNS1J_9ScaleType4KindE0ELNS_15FloatRoundStyleE2ESJ_EENS1_15EpilogueDefaultEEEEEvvEEEEvNT_6ParamsE:
	.zero		1664


//--------------------- SYMBOLS --------------------------

	.type		.nv.reservedSmem.offset0,@object
	.size		.nv.reservedSmem.offset0,0x4
